//
// Generated by NVIDIA NVVM Compiler
//
// Compiler Build ID: CL-36424714
// Cuda compilation tools, release 13.0, V13.0.88
// Based on NVVM 20.0.0
//

.version 9.0
.target sm_100
.address_size 64

	// .globl	_Z11monte_carloPi
.global .align 4 .b8 precalc_xorwow_matrix[102400];
.global .align 4 .b8 precalc_xorwow_offset_matrix[102400];
.global .align 4 .b8 mrg32k3aM1[2304];
.global .align 4 .b8 mrg32k3aM2[2304];
.global .align 4 .b8 mrg32k3aM1SubSeq[2016];
.global .align 4 .b8 mrg32k3aM2SubSeq[2016];
.global .align 4 .b8 mrg32k3aM1Seq[2304];
.global .align 4 .b8 mrg32k3aM2Seq[2304];
.const .align 8 .b8 __cr_lgamma_table[72];
// _ZZ6reducePiS_iE5sdata has been demoted

.visible .entry _Z11monte_carloPi(
	.param .u64 .ptr .align 1 _Z11monte_carloPi_param_0
)
{
	.local .align 8 .b8 	__local_depot0[48];
	.reg .b64 	%SP;
	.reg .b64 	%SPL;
	.reg .pred 	%p<64>;
	.reg .b32 	%r<1214>;
	.reg .b32 	%f<7>;
	.reg .b64 	%rd<28>;

	mov.u64 	%SPL, __local_depot0;
	ld.param.u64 	%rd10, [_Z11monte_carloPi_param_0];
	add.u64 	%rd1, %SPL, 0;
	mov.u32 	%r544, %tid.x;
	mov.u32 	%r545, %ctaid.x;
	mov.u32 	%r546, %ntid.x;
	mad.lo.s32 	%r547, %r545, %r546, %r544;
	// begin inline asm
	mov.u64 	%rd11, %clock64;
	// end inline asm
	cvt.s64.s32 	%rd2, %r547;
	cvt.u32.u64 	%r548, %rd11;
	xor.b32  	%r549, %r548, -1429050551;
	mul.lo.s32 	%r550, %r549, 1099087573;
	{ .reg .b32 tmp; mov.b64 {tmp, %r551}, %rd11; }
	xor.b32  	%r552, %r551, -136515619;
	mul.lo.s32 	%r553, %r552, -1703105765;
	add.s32 	%r554, %r550, %r553;
	add.s32 	%r1, %r554, 6615241;
	add.s32 	%r948, %r550, 123456789;
	st.local.v2.u32 	[%rd1], {%r1, %r948};
	xor.b32  	%r947, %r550, 362436069;
	add.s32 	%r555, %r553, 521288629;
	st.local.v2.u32 	[%rd1+8], {%r947, %r555};
	xor.b32  	%r556, %r553, 88675123;
	add.s32 	%r944, %r550, 5783321;
	st.local.v2.u32 	[%rd1+16], {%r556, %r944};
	setp.eq.s32 	%p1, %r547, 0;
	@%p1 bra 	$L__BB0_115;
	mov.b32 	%r931, 0;
	mov.u64 	%rd27, %rd2;
$L__BB0_2:
	mov.u64 	%rd3, %rd27;
	and.b64  	%rd4, %rd3, 3;
	setp.eq.s64 	%p2, %rd4, 0;
	@%p2 bra 	$L__BB0_114;
	mul.wide.u32 	%rd13, %r931, 3200;
	mov.u64 	%rd14, precalc_xorwow_matrix;
	add.s64 	%rd5, %rd14, %rd13;
	mov.b32 	%r944, 0;
	mov.u32 	%r945, %r944;
	mov.u32 	%r946, %r944;
	mov.u32 	%r947, %r944;
	mov.u32 	%r948, %r944;
	mov.u32 	%r937, %r944;
$L__BB0_4:
	mul.wide.u32 	%rd15, %r937, 4;
	add.s64 	%rd16, %rd1, %rd15;
	ld.local.u32 	%r15, [%rd16+4];
	shl.b32 	%r16, %r937, 5;
	mov.b32 	%r943, 0;
$L__BB0_5:
	.pragma "nounroll";
	shr.u32 	%r560, %r15, %r943;
	and.b32  	%r561, %r560, 1;
	setp.eq.b32 	%p3, %r561, 1;
	not.pred 	%p4, %p3;
	add.s32 	%r562, %r16, %r943;
	mul.lo.s32 	%r563, %r562, 5;
	mul.wide.u32 	%rd17, %r563, 4;
	add.s64 	%rd6, %rd5, %rd17;
	@%p4 bra 	$L__BB0_7;
	ld.global.u32 	%r564, [%rd6];
	xor.b32  	%r948, %r948, %r564;
	ld.global.u32 	%r565, [%rd6+4];
	xor.b32  	%r947, %r947, %r565;
	ld.global.u32 	%r566, [%rd6+8];
	xor.b32  	%r946, %r946, %r566;
	ld.global.u32 	%r567, [%rd6+12];
	xor.b32  	%r945, %r945, %r567;
	ld.global.u32 	%r568, [%rd6+16];
	xor.b32  	%r944, %r944, %r568;
$L__BB0_7:
	and.b32  	%r570, %r560, 2;
	setp.eq.s32 	%p5, %r570, 0;
	@%p5 bra 	$L__BB0_9;
	ld.global.u32 	%r571, [%rd6+20];
	xor.b32  	%r948, %r948, %r571;
	ld.global.u32 	%r572, [%rd6+24];
	xor.b32  	%r947, %r947, %r572;
	ld.global.u32 	%r573, [%rd6+28];
	xor.b32  	%r946, %r946, %r573;
	ld.global.u32 	%r574, [%rd6+32];
	xor.b32  	%r945, %r945, %r574;
	ld.global.u32 	%r575, [%rd6+36];
	xor.b32  	%r944, %r944, %r575;
$L__BB0_9:
	and.b32  	%r577, %r560, 4;
	setp.eq.s32 	%p6, %r577, 0;
	@%p6 bra 	$L__BB0_11;
	ld.global.u32 	%r578, [%rd6+40];
	xor.b32  	%r948, %r948, %r578;
	ld.global.u32 	%r579, [%rd6+44];
	xor.b32  	%r947, %r947, %r579;
	ld.global.u32 	%r580, [%rd6+48];
	xor.b32  	%r946, %r946, %r580;
	ld.global.u32 	%r581, [%rd6+52];
	xor.b32  	%r945, %r945, %r581;
	ld.global.u32 	%r582, [%rd6+56];
	xor.b32  	%r944, %r944, %r582;
$L__BB0_11:
	and.b32  	%r584, %r560, 8;
	setp.eq.s32 	%p7, %r584, 0;
	@%p7 bra 	$L__BB0_13;
	ld.global.u32 	%r585, [%rd6+60];
	xor.b32  	%r948, %r948, %r585;
	ld.global.u32 	%r586, [%rd6+64];
	xor.b32  	%r947, %r947, %r586;
	ld.global.u32 	%r587, [%rd6+68];
	xor.b32  	%r946, %r946, %r587;
	ld.global.u32 	%r588, [%rd6+72];
	xor.b32  	%r945, %r945, %r588;
	ld.global.u32 	%r589, [%rd6+76];
	xor.b32  	%r944, %r944, %r589;
$L__BB0_13:
	and.b32  	%r591, %r560, 16;
	setp.eq.s32 	%p8, %r591, 0;
	@%p8 bra 	$L__BB0_15;
	ld.global.u32 	%r592, [%rd6+80];
	xor.b32  	%r948, %r948, %r592;
	ld.global.u32 	%r593, [%rd6+84];
	xor.b32  	%r947, %r947, %r593;
	ld.global.u32 	%r594, [%rd6+88];
	xor.b32  	%r946, %r946, %r594;
	ld.global.u32 	%r595, [%rd6+92];
	xor.b32  	%r945, %r945, %r595;
	ld.global.u32 	%r596, [%rd6+96];
	xor.b32  	%r944, %r944, %r596;
$L__BB0_15:
	and.b32  	%r598, %r560, 32;
	setp.eq.s32 	%p9, %r598, 0;
	@%p9 bra 	$L__BB0_17;
	ld.global.u32 	%r599, [%rd6+100];
	xor.b32  	%r948, %r948, %r599;
	ld.global.u32 	%r600, [%rd6+104];
	xor.b32  	%r947, %r947, %r600;
	ld.global.u32 	%r601, [%rd6+108];
	xor.b32  	%r946, %r946, %r601;
	ld.global.u32 	%r602, [%rd6+112];
	xor.b32  	%r945, %r945, %r602;
	ld.global.u32 	%r603, [%rd6+116];
	xor.b32  	%r944, %r944, %r603;
$L__BB0_17:
	and.b32  	%r605, %r560, 64;
	setp.eq.s32 	%p10, %r605, 0;
	@%p10 bra 	$L__BB0_19;
	ld.global.u32 	%r606, [%rd6+120];
	xor.b32  	%r948, %r948, %r606;
	ld.global.u32 	%r607, [%rd6+124];
	xor.b32  	%r947, %r947, %r607;
	ld.global.u32 	%r608, [%rd6+128];
	xor.b32  	%r946, %r946, %r608;
	ld.global.u32 	%r609, [%rd6+132];
	xor.b32  	%r945, %r945, %r609;
	ld.global.u32 	%r610, [%rd6+136];
	xor.b32  	%r944, %r944, %r610;
$L__BB0_19:
	and.b32  	%r612, %r560, 128;
	setp.eq.s32 	%p11, %r612, 0;
	@%p11 bra 	$L__BB0_21;
	ld.global.u32 	%r613, [%rd6+140];
	xor.b32  	%r948, %r948, %r613;
	ld.global.u32 	%r614, [%rd6+144];
	xor.b32  	%r947, %r947, %r614;
	ld.global.u32 	%r615, [%rd6+148];
	xor.b32  	%r946, %r946, %r615;
	ld.global.u32 	%r616, [%rd6+152];
	xor.b32  	%r945, %r945, %r616;
	ld.global.u32 	%r617, [%rd6+156];
	xor.b32  	%r944, %r944, %r617;
$L__BB0_21:
	and.b32  	%r619, %r560, 256;
	setp.eq.s32 	%p12, %r619, 0;
	@%p12 bra 	$L__BB0_23;
	ld.global.u32 	%r620, [%rd6+160];
	xor.b32  	%r948, %r948, %r620;
	ld.global.u32 	%r621, [%rd6+164];
	xor.b32  	%r947, %r947, %r621;
	ld.global.u32 	%r622, [%rd6+168];
	xor.b32  	%r946, %r946, %r622;
	ld.global.u32 	%r623, [%rd6+172];
	xor.b32  	%r945, %r945, %r623;
	ld.global.u32 	%r624, [%rd6+176];
	xor.b32  	%r944, %r944, %r624;
$L__BB0_23:
	and.b32  	%r626, %r560, 512;
	setp.eq.s32 	%p13, %r626, 0;
	@%p13 bra 	$L__BB0_25;
	ld.global.u32 	%r627, [%rd6+180];
	xor.b32  	%r948, %r948, %r627;
	ld.global.u32 	%r628, [%rd6+184];
	xor.b32  	%r947, %r947, %r628;
	ld.global.u32 	%r629, [%rd6+188];
	xor.b32  	%r946, %r946, %r629;
	ld.global.u32 	%r630, [%rd6+192];
	xor.b32  	%r945, %r945, %r630;
	ld.global.u32 	%r631, [%rd6+196];
	xor.b32  	%r944, %r944, %r631;
$L__BB0_25:
	and.b32  	%r633, %r560, 1024;
	setp.eq.s32 	%p14, %r633, 0;
	@%p14 bra 	$L__BB0_27;
	ld.global.u32 	%r634, [%rd6+200];
	xor.b32  	%r948, %r948, %r634;
	ld.global.u32 	%r635, [%rd6+204];
	xor.b32  	%r947, %r947, %r635;
	ld.global.u32 	%r636, [%rd6+208];
	xor.b32  	%r946, %r946, %r636;
	ld.global.u32 	%r637, [%rd6+212];
	xor.b32  	%r945, %r945, %r637;
	ld.global.u32 	%r638, [%rd6+216];
	xor.b32  	%r944, %r944, %r638;
$L__BB0_27:
	and.b32  	%r640, %r560, 2048;
	setp.eq.s32 	%p15, %r640, 0;
	@%p15 bra 	$L__BB0_29;
	ld.global.u32 	%r641, [%rd6+220];
	xor.b32  	%r948, %r948, %r641;
	ld.global.u32 	%r642, [%rd6+224];
	xor.b32  	%r947, %r947, %r642;
	ld.global.u32 	%r643, [%rd6+228];
	xor.b32  	%r946, %r946, %r643;
	ld.global.u32 	%r644, [%rd6+232];
	xor.b32  	%r945, %r945, %r644;
	ld.global.u32 	%r645, [%rd6+236];
	xor.b32  	%r944, %r944, %r645;
$L__BB0_29:
	and.b32  	%r647, %r560, 4096;
	setp.eq.s32 	%p16, %r647, 0;
	@%p16 bra 	$L__BB0_31;
	ld.global.u32 	%r648, [%rd6+240];
	xor.b32  	%r948, %r948, %r648;
	ld.global.u32 	%r649, [%rd6+244];
	xor.b32  	%r947, %r947, %r649;
	ld.global.u32 	%r650, [%rd6+248];
	xor.b32  	%r946, %r946, %r650;
	ld.global.u32 	%r651, [%rd6+252];
	xor.b32  	%r945, %r945, %r651;
	ld.global.u32 	%r652, [%rd6+256];
	xor.b32  	%r944, %r944, %r652;
$L__BB0_31:
	and.b32  	%r654, %r560, 8192;
	setp.eq.s32 	%p17, %r654, 0;
	@%p17 bra 	$L__BB0_33;
	ld.global.u32 	%r655, [%rd6+260];
	xor.b32  	%r948, %r948, %r655;
	ld.global.u32 	%r656, [%rd6+264];
	xor.b32  	%r947, %r947, %r656;
	ld.global.u32 	%r657, [%rd6+268];
	xor.b32  	%r946, %r946, %r657;
	ld.global.u32 	%r658, [%rd6+272];
	xor.b32  	%r945, %r945, %r658;
	ld.global.u32 	%r659, [%rd6+276];
	xor.b32  	%r944, %r944, %r659;
$L__BB0_33:
	and.b32  	%r661, %r560, 16384;
	setp.eq.s32 	%p18, %r661, 0;
	@%p18 bra 	$L__BB0_35;
	ld.global.u32 	%r662, [%rd6+280];
	xor.b32  	%r948, %r948, %r662;
	ld.global.u32 	%r663, [%rd6+284];
	xor.b32  	%r947, %r947, %r663;
	ld.global.u32 	%r664, [%rd6+288];
	xor.b32  	%r946, %r946, %r664;
	ld.global.u32 	%r665, [%rd6+292];
	xor.b32  	%r945, %r945, %r665;
	ld.global.u32 	%r666, [%rd6+296];
	xor.b32  	%r944, %r944, %r666;
$L__BB0_35:
	and.b32  	%r668, %r560, 32768;
	setp.eq.s32 	%p19, %r668, 0;
	@%p19 bra 	$L__BB0_37;
	ld.global.u32 	%r669, [%rd6+300];
	xor.b32  	%r948, %r948, %r669;
	ld.global.u32 	%r670, [%rd6+304];
	xor.b32  	%r947, %r947, %r670;
	ld.global.u32 	%r671, [%rd6+308];
	xor.b32  	%r946, %r946, %r671;
	ld.global.u32 	%r672, [%rd6+312];
	xor.b32  	%r945, %r945, %r672;
	ld.global.u32 	%r673, [%rd6+316];
	xor.b32  	%r944, %r944, %r673;
$L__BB0_37:
	add.s32 	%r943, %r943, 16;
	setp.ne.s32 	%p20, %r943, 32;
	@%p20 bra 	$L__BB0_5;
	mad.lo.s32 	%r674, %r937, -31, %r16;
	add.s32 	%r937, %r674, 1;
	setp.ne.s32 	%p21, %r937, 5;
	@%p21 bra 	$L__BB0_4;
	st.local.u32 	[%rd1+4], %r948;
	st.local.v2.u32 	[%rd1+8], {%r947, %r946};
	st.local.v2.u32 	[%rd1+16], {%r945, %r944};
	setp.eq.s64 	%p22, %rd4, 1;
	@%p22 bra 	$L__BB0_114;
	mov.b32 	%r944, 0;
	mov.u32 	%r1037, %r944;
	mov.u32 	%r1038, %r944;
	mov.u32 	%r947, %r944;
	mov.u32 	%r948, %r944;
	mov.u32 	%r1029, %r944;
$L__BB0_41:
	mul.wide.u32 	%rd18, %r1029, 4;
	add.s64 	%rd19, %rd1, %rd18;
	ld.local.u32 	%r191, [%rd19+4];
	shl.b32 	%r192, %r1029, 5;
	mov.b32 	%r1035, 0;
$L__BB0_42:
	.pragma "nounroll";
	shr.u32 	%r677, %r191, %r1035;
	and.b32  	%r678, %r677, 1;
	setp.eq.b32 	%p23, %r678, 1;
	not.pred 	%p24, %p23;
	add.s32 	%r679, %r192, %r1035;
	mul.lo.s32 	%r680, %r679, 5;
	mul.wide.u32 	%rd20, %r680, 4;
	add.s64 	%rd7, %rd5, %rd20;
	@%p24 bra 	$L__BB0_44;
	ld.global.u32 	%r681, [%rd7];
	xor.b32  	%r948, %r948, %r681;
	ld.global.u32 	%r682, [%rd7+4];
	xor.b32  	%r947, %r947, %r682;
	ld.global.u32 	%r683, [%rd7+8];
	xor.b32  	%r1038, %r1038, %r683;
	ld.global.u32 	%r684, [%rd7+12];
	xor.b32  	%r1037, %r1037, %r684;
	ld.global.u32 	%r685, [%rd7+16];
	xor.b32  	%r944, %r944, %r685;
$L__BB0_44:
	and.b32  	%r687, %r677, 2;
	setp.eq.s32 	%p25, %r687, 0;
	@%p25 bra 	$L__BB0_46;
	ld.global.u32 	%r688, [%rd7+20];
	xor.b32  	%r948, %r948, %r688;
	ld.global.u32 	%r689, [%rd7+24];
	xor.b32  	%r947, %r947, %r689;
	ld.global.u32 	%r690, [%rd7+28];
	xor.b32  	%r1038, %r1038, %r690;
	ld.global.u32 	%r691, [%rd7+32];
	xor.b32  	%r1037, %r1037, %r691;
	ld.global.u32 	%r692, [%rd7+36];
	xor.b32  	%r944, %r944, %r692;
$L__BB0_46:
	and.b32  	%r694, %r677, 4;
	setp.eq.s32 	%p26, %r694, 0;
	@%p26 bra 	$L__BB0_48;
	ld.global.u32 	%r695, [%rd7+40];
	xor.b32  	%r948, %r948, %r695;
	ld.global.u32 	%r696, [%rd7+44];
	xor.b32  	%r947, %r947, %r696;
	ld.global.u32 	%r697, [%rd7+48];
	xor.b32  	%r1038, %r1038, %r697;
	ld.global.u32 	%r698, [%rd7+52];
	xor.b32  	%r1037, %r1037, %r698;
	ld.global.u32 	%r699, [%rd7+56];
	xor.b32  	%r944, %r944, %r699;
$L__BB0_48:
	and.b32  	%r701, %r677, 8;
	setp.eq.s32 	%p27, %r701, 0;
	@%p27 bra 	$L__BB0_50;
	ld.global.u32 	%r702, [%rd7+60];
	xor.b32  	%r948, %r948, %r702;
	ld.global.u32 	%r703, [%rd7+64];
	xor.b32  	%r947, %r947, %r703;
	ld.global.u32 	%r704, [%rd7+68];
	xor.b32  	%r1038, %r1038, %r704;
	ld.global.u32 	%r705, [%rd7+72];
	xor.b32  	%r1037, %r1037, %r705;
	ld.global.u32 	%r706, [%rd7+76];
	xor.b32  	%r944, %r944, %r706;
$L__BB0_50:
	and.b32  	%r708, %r677, 16;
	setp.eq.s32 	%p28, %r708, 0;
	@%p28 bra 	$L__BB0_52;
	ld.global.u32 	%r709, [%rd7+80];
	xor.b32  	%r948, %r948, %r709;
	ld.global.u32 	%r710, [%rd7+84];
	xor.b32  	%r947, %r947, %r710;
	ld.global.u32 	%r711, [%rd7+88];
	xor.b32  	%r1038, %r1038, %r711;
	ld.global.u32 	%r712, [%rd7+92];
	xor.b32  	%r1037, %r1037, %r712;
	ld.global.u32 	%r713, [%rd7+96];
	xor.b32  	%r944, %r944, %r713;
$L__BB0_52:
	and.b32  	%r715, %r677, 32;
	setp.eq.s32 	%p29, %r715, 0;
	@%p29 bra 	$L__BB0_54;
	ld.global.u32 	%r716, [%rd7+100];
	xor.b32  	%r948, %r948, %r716;
	ld.global.u32 	%r717, [%rd7+104];
	xor.b32  	%r947, %r947, %r717;
	ld.global.u32 	%r718, [%rd7+108];
	xor.b32  	%r1038, %r1038, %r718;
	ld.global.u32 	%r719, [%rd7+112];
	xor.b32  	%r1037, %r1037, %r719;
	ld.global.u32 	%r720, [%rd7+116];
	xor.b32  	%r944, %r944, %r720;
$L__BB0_54:
	and.b32  	%r722, %r677, 64;
	setp.eq.s32 	%p30, %r722, 0;
	@%p30 bra 	$L__BB0_56;
	ld.global.u32 	%r723, [%rd7+120];
	xor.b32  	%r948, %r948, %r723;
	ld.global.u32 	%r724, [%rd7+124];
	xor.b32  	%r947, %r947, %r724;
	ld.global.u32 	%r725, [%rd7+128];
	xor.b32  	%r1038, %r1038, %r725;
	ld.global.u32 	%r726, [%rd7+132];
	xor.b32  	%r1037, %r1037, %r726;
	ld.global.u32 	%r727, [%rd7+136];
	xor.b32  	%r944, %r944, %r727;
$L__BB0_56:
	and.b32  	%r729, %r677, 128;
	setp.eq.s32 	%p31, %r729, 0;
	@%p31 bra 	$L__BB0_58;
	ld.global.u32 	%r730, [%rd7+140];
	xor.b32  	%r948, %r948, %r730;
	ld.global.u32 	%r731, [%rd7+144];
	xor.b32  	%r947, %r947, %r731;
	ld.global.u32 	%r732, [%rd7+148];
	xor.b32  	%r1038, %r1038, %r732;
	ld.global.u32 	%r733, [%rd7+152];
	xor.b32  	%r1037, %r1037, %r733;
	ld.global.u32 	%r734, [%rd7+156];
	xor.b32  	%r944, %r944, %r734;
$L__BB0_58:
	and.b32  	%r736, %r677, 256;
	setp.eq.s32 	%p32, %r736, 0;
	@%p32 bra 	$L__BB0_60;
	ld.global.u32 	%r737, [%rd7+160];
	xor.b32  	%r948, %r948, %r737;
	ld.global.u32 	%r738, [%rd7+164];
	xor.b32  	%r947, %r947, %r738;
	ld.global.u32 	%r739, [%rd7+168];
	xor.b32  	%r1038, %r1038, %r739;
	ld.global.u32 	%r740, [%rd7+172];
	xor.b32  	%r1037, %r1037, %r740;
	ld.global.u32 	%r741, [%rd7+176];
	xor.b32  	%r944, %r944, %r741;
$L__BB0_60:
	and.b32  	%r743, %r677, 512;
	setp.eq.s32 	%p33, %r743, 0;
	@%p33 bra 	$L__BB0_62;
	ld.global.u32 	%r744, [%rd7+180];
	xor.b32  	%r948, %r948, %r744;
	ld.global.u32 	%r745, [%rd7+184];
	xor.b32  	%r947, %r947, %r745;
	ld.global.u32 	%r746, [%rd7+188];
	xor.b32  	%r1038, %r1038, %r746;
	ld.global.u32 	%r747, [%rd7+192];
	xor.b32  	%r1037, %r1037, %r747;
	ld.global.u32 	%r748, [%rd7+196];
	xor.b32  	%r944, %r944, %r748;
$L__BB0_62:
	and.b32  	%r750, %r677, 1024;
	setp.eq.s32 	%p34, %r750, 0;
	@%p34 bra 	$L__BB0_64;
	ld.global.u32 	%r751, [%rd7+200];
	xor.b32  	%r948, %r948, %r751;
	ld.global.u32 	%r752, [%rd7+204];
	xor.b32  	%r947, %r947, %r752;
	ld.global.u32 	%r753, [%rd7+208];
	xor.b32  	%r1038, %r1038, %r753;
	ld.global.u32 	%r754, [%rd7+212];
	xor.b32  	%r1037, %r1037, %r754;
	ld.global.u32 	%r755, [%rd7+216];
	xor.b32  	%r944, %r944, %r755;
$L__BB0_64:
	and.b32  	%r757, %r677, 2048;
	setp.eq.s32 	%p35, %r757, 0;
	@%p35 bra 	$L__BB0_66;
	ld.global.u32 	%r758, [%rd7+220];
	xor.b32  	%r948, %r948, %r758;
	ld.global.u32 	%r759, [%rd7+224];
	xor.b32  	%r947, %r947, %r759;
	ld.global.u32 	%r760, [%rd7+228];
	xor.b32  	%r1038, %r1038, %r760;
	ld.global.u32 	%r761, [%rd7+232];
	xor.b32  	%r1037, %r1037, %r761;
	ld.global.u32 	%r762, [%rd7+236];
	xor.b32  	%r944, %r944, %r762;
$L__BB0_66:
	and.b32  	%r764, %r677, 4096;
	setp.eq.s32 	%p36, %r764, 0;
	@%p36 bra 	$L__BB0_68;
	ld.global.u32 	%r765, [%rd7+240];
	xor.b32  	%r948, %r948, %r765;
	ld.global.u32 	%r766, [%rd7+244];
	xor.b32  	%r947, %r947, %r766;
	ld.global.u32 	%r767, [%rd7+248];
	xor.b32  	%r1038, %r1038, %r767;
	ld.global.u32 	%r768, [%rd7+252];
	xor.b32  	%r1037, %r1037, %r768;
	ld.global.u32 	%r769, [%rd7+256];
	xor.b32  	%r944, %r944, %r769;
$L__BB0_68:
	and.b32  	%r771, %r677, 8192;
	setp.eq.s32 	%p37, %r771, 0;
	@%p37 bra 	$L__BB0_70;
	ld.global.u32 	%r772, [%rd7+260];
	xor.b32  	%r948, %r948, %r772;
	ld.global.u32 	%r773, [%rd7+264];
	xor.b32  	%r947, %r947, %r773;
	ld.global.u32 	%r774, [%rd7+268];
	xor.b32  	%r1038, %r1038, %r774;
	ld.global.u32 	%r775, [%rd7+272];
	xor.b32  	%r1037, %r1037, %r775;
	ld.global.u32 	%r776, [%rd7+276];
	xor.b32  	%r944, %r944, %r776;
$L__BB0_70:
	and.b32  	%r778, %r677, 16384;
	setp.eq.s32 	%p38, %r778, 0;
	@%p38 bra 	$L__BB0_72;
	ld.global.u32 	%r779, [%rd7+280];
	xor.b32  	%r948, %r948, %r779;
	ld.global.u32 	%r780, [%rd7+284];
	xor.b32  	%r947, %r947, %r780;
	ld.global.u32 	%r781, [%rd7+288];
	xor.b32  	%r1038, %r1038, %r781;
	ld.global.u32 	%r782, [%rd7+292];
	xor.b32  	%r1037, %r1037, %r782;
	ld.global.u32 	%r783, [%rd7+296];
	xor.b32  	%r944, %r944, %r783;
$L__BB0_72:
	and.b32  	%r785, %r677, 32768;
	setp.eq.s32 	%p39, %r785, 0;
	@%p39 bra 	$L__BB0_74;
	ld.global.u32 	%r786, [%rd7+300];
	xor.b32  	%r948, %r948, %r786;
	ld.global.u32 	%r787, [%rd7+304];
	xor.b32  	%r947, %r947, %r787;
	ld.global.u32 	%r788, [%rd7+308];
	xor.b32  	%r1038, %r1038, %r788;
	ld.global.u32 	%r789, [%rd7+312];
	xor.b32  	%r1037, %r1037, %r789;
	ld.global.u32 	%r790, [%rd7+316];
	xor.b32  	%r944, %r944, %r790;
$L__BB0_74:
	add.s32 	%r1035, %r1035, 16;
	setp.ne.s32 	%p40, %r1035, 32;
	@%p40 bra 	$L__BB0_42;
	mad.lo.s32 	%r791, %r1029, -31, %r192;
	add.s32 	%r1029, %r791, 1;
	setp.ne.s32 	%p41, %r1029, 5;
	@%p41 bra 	$L__BB0_41;
	st.local.u32 	[%rd1+4], %r948;
	st.local.v2.u32 	[%rd1+8], {%r947, %r1038};
	st.local.v2.u32 	[%rd1+16], {%r1037, %r944};
	setp.ne.s64 	%p42, %rd4, 3;
	@%p42 bra 	$L__BB0_114;
	mov.b32 	%r944, 0;
	mov.u32 	%r1129, %r944;
	mov.u32 	%r1130, %r944;
	mov.u32 	%r947, %r944;
	mov.u32 	%r948, %r944;
	mov.u32 	%r1121, %r944;
$L__BB0_78:
	mul.wide.u32 	%rd21, %r1121, 4;
	add.s64 	%rd22, %rd1, %rd21;
	ld.local.u32 	%r367, [%rd22+4];
	shl.b32 	%r368, %r1121, 5;
	mov.b32 	%r1127, 0;
$L__BB0_79:
	.pragma "nounroll";
	shr.u32 	%r794, %r367, %r1127;
	and.b32  	%r795, %r794, 1;
	setp.eq.b32 	%p43, %r795, 1;
	not.pred 	%p44, %p43;
	add.s32 	%r796, %r368, %r1127;
	mul.lo.s32 	%r797, %r796, 5;
	mul.wide.u32 	%rd23, %r797, 4;
	add.s64 	%rd8, %rd5, %rd23;
	@%p44 bra 	$L__BB0_81;
	ld.global.u32 	%r798, [%rd8];
	xor.b32  	%r948, %r948, %r798;
	ld.global.u32 	%r799, [%rd8+4];
	xor.b32  	%r947, %r947, %r799;
	ld.global.u32 	%r800, [%rd8+8];
	xor.b32  	%r1130, %r1130, %r800;
	ld.global.u32 	%r801, [%rd8+12];
	xor.b32  	%r1129, %r1129, %r801;
	ld.global.u32 	%r802, [%rd8+16];
	xor.b32  	%r944, %r944, %r802;
$L__BB0_81:
	and.b32  	%r804, %r794, 2;
	setp.eq.s32 	%p45, %r804, 0;
	@%p45 bra 	$L__BB0_83;
	ld.global.u32 	%r805, [%rd8+20];
	xor.b32  	%r948, %r948, %r805;
	ld.global.u32 	%r806, [%rd8+24];
	xor.b32  	%r947, %r947, %r806;
	ld.global.u32 	%r807, [%rd8+28];
	xor.b32  	%r1130, %r1130, %r807;
	ld.global.u32 	%r808, [%rd8+32];
	xor.b32  	%r1129, %r1129, %r808;
	ld.global.u32 	%r809, [%rd8+36];
	xor.b32  	%r944, %r944, %r809;
$L__BB0_83:
	and.b32  	%r811, %r794, 4;
	setp.eq.s32 	%p46, %r811, 0;
	@%p46 bra 	$L__BB0_85;
	ld.global.u32 	%r812, [%rd8+40];
	xor.b32  	%r948, %r948, %r812;
	ld.global.u32 	%r813, [%rd8+44];
	xor.b32  	%r947, %r947, %r813;
	ld.global.u32 	%r814, [%rd8+48];
	xor.b32  	%r1130, %r1130, %r814;
	ld.global.u32 	%r815, [%rd8+52];
	xor.b32  	%r1129, %r1129, %r815;
	ld.global.u32 	%r816, [%rd8+56];
	xor.b32  	%r944, %r944, %r816;
$L__BB0_85:
	and.b32  	%r818, %r794, 8;
	setp.eq.s32 	%p47, %r818, 0;
	@%p47 bra 	$L__BB0_87;
	ld.global.u32 	%r819, [%rd8+60];
	xor.b32  	%r948, %r948, %r819;
	ld.global.u32 	%r820, [%rd8+64];
	xor.b32  	%r947, %r947, %r820;
	ld.global.u32 	%r821, [%rd8+68];
	xor.b32  	%r1130, %r1130, %r821;
	ld.global.u32 	%r822, [%rd8+72];
	xor.b32  	%r1129, %r1129, %r822;
	ld.global.u32 	%r823, [%rd8+76];
	xor.b32  	%r944, %r944, %r823;
$L__BB0_87:
	and.b32  	%r825, %r794, 16;
	setp.eq.s32 	%p48, %r825, 0;
	@%p48 bra 	$L__BB0_89;
	ld.global.u32 	%r826, [%rd8+80];
	xor.b32  	%r948, %r948, %r826;
	ld.global.u32 	%r827, [%rd8+84];
	xor.b32  	%r947, %r947, %r827;
	ld.global.u32 	%r828, [%rd8+88];
	xor.b32  	%r1130, %r1130, %r828;
	ld.global.u32 	%r829, [%rd8+92];
	xor.b32  	%r1129, %r1129, %r829;
	ld.global.u32 	%r830, [%rd8+96];
	xor.b32  	%r944, %r944, %r830;
$L__BB0_89:
	and.b32  	%r832, %r794, 32;
	setp.eq.s32 	%p49, %r832, 0;
	@%p49 bra 	$L__BB0_91;
	ld.global.u32 	%r833, [%rd8+100];
	xor.b32  	%r948, %r948, %r833;
	ld.global.u32 	%r834, [%rd8+104];
	xor.b32  	%r947, %r947, %r834;
	ld.global.u32 	%r835, [%rd8+108];
	xor.b32  	%r1130, %r1130, %r835;
	ld.global.u32 	%r836, [%rd8+112];
	xor.b32  	%r1129, %r1129, %r836;
	ld.global.u32 	%r837, [%rd8+116];
	xor.b32  	%r944, %r944, %r837;
$L__BB0_91:
	and.b32  	%r839, %r794, 64;
	setp.eq.s32 	%p50, %r839, 0;
	@%p50 bra 	$L__BB0_93;
	ld.global.u32 	%r840, [%rd8+120];
	xor.b32  	%r948, %r948, %r840;
	ld.global.u32 	%r841, [%rd8+124];
	xor.b32  	%r947, %r947, %r841;
	ld.global.u32 	%r842, [%rd8+128];
	xor.b32  	%r1130, %r1130, %r842;
	ld.global.u32 	%r843, [%rd8+132];
	xor.b32  	%r1129, %r1129, %r843;
	ld.global.u32 	%r844, [%rd8+136];
	xor.b32  	%r944, %r944, %r844;
$L__BB0_93:
	and.b32  	%r846, %r794, 128;
	setp.eq.s32 	%p51, %r846, 0;
	@%p51 bra 	$L__BB0_95;
	ld.global.u32 	%r847, [%rd8+140];
	xor.b32  	%r948, %r948, %r847;
	ld.global.u32 	%r848, [%rd8+144];
	xor.b32  	%r947, %r947, %r848;
	ld.global.u32 	%r849, [%rd8+148];
	xor.b32  	%r1130, %r1130, %r849;
	ld.global.u32 	%r850, [%rd8+152];
	xor.b32  	%r1129, %r1129, %r850;
	ld.global.u32 	%r851, [%rd8+156];
	xor.b32  	%r944, %r944, %r851;
$L__BB0_95:
	and.b32  	%r853, %r794, 256;
	setp.eq.s32 	%p52, %r853, 0;
	@%p52 bra 	$L__BB0_97;
	ld.global.u32 	%r854, [%rd8+160];
	xor.b32  	%r948, %r948, %r854;
	ld.global.u32 	%r855, [%rd8+164];
	xor.b32  	%r947, %r947, %r855;
	ld.global.u32 	%r856, [%rd8+168];
	xor.b32  	%r1130, %r1130, %r856;
	ld.global.u32 	%r857, [%rd8+172];
	xor.b32  	%r1129, %r1129, %r857;
	ld.global.u32 	%r858, [%rd8+176];
	xor.b32  	%r944, %r944, %r858;
$L__BB0_97:
	and.b32  	%r860, %r794, 512;
	setp.eq.s32 	%p53, %r860, 0;
	@%p53 bra 	$L__BB0_99;
	ld.global.u32 	%r861, [%rd8+180];
	xor.b32  	%r948, %r948, %r861;
	ld.global.u32 	%r862, [%rd8+184];
	xor.b32  	%r947, %r947, %r862;
	ld.global.u32 	%r863, [%rd8+188];
	xor.b32  	%r1130, %r1130, %r863;
	ld.global.u32 	%r864, [%rd8+192];
	xor.b32  	%r1129, %r1129, %r864;
	ld.global.u32 	%r865, [%rd8+196];
	xor.b32  	%r944, %r944, %r865;
$L__BB0_99:
	and.b32  	%r867, %r794, 1024;
	setp.eq.s32 	%p54, %r867, 0;
	@%p54 bra 	$L__BB0_101;
	ld.global.u32 	%r868, [%rd8+200];
	xor.b32  	%r948, %r948, %r868;
	ld.global.u32 	%r869, [%rd8+204];
	xor.b32  	%r947, %r947, %r869;
	ld.global.u32 	%r870, [%rd8+208];
	xor.b32  	%r1130, %r1130, %r870;
	ld.global.u32 	%r871, [%rd8+212];
	xor.b32  	%r1129, %r1129, %r871;
	ld.global.u32 	%r872, [%rd8+216];
	xor.b32  	%r944, %r944, %r872;
$L__BB0_101:
	and.b32  	%r874, %r794, 2048;
	setp.eq.s32 	%p55, %r874, 0;
	@%p55 bra 	$L__BB0_103;
	ld.global.u32 	%r875, [%rd8+220];
	xor.b32  	%r948, %r948, %r875;
	ld.global.u32 	%r876, [%rd8+224];
	xor.b32  	%r947, %r947, %r876;
	ld.global.u32 	%r877, [%rd8+228];
	xor.b32  	%r1130, %r1130, %r877;
	ld.global.u32 	%r878, [%rd8+232];
	xor.b32  	%r1129, %r1129, %r878;
	ld.global.u32 	%r879, [%rd8+236];
	xor.b32  	%r944, %r944, %r879;
$L__BB0_103:
	and.b32  	%r881, %r794, 4096;
	setp.eq.s32 	%p56, %r881, 0;
	@%p56 bra 	$L__BB0_105;
	ld.global.u32 	%r882, [%rd8+240];
	xor.b32  	%r948, %r948, %r882;
	ld.global.u32 	%r883, [%rd8+244];
	xor.b32  	%r947, %r947, %r883;
	ld.global.u32 	%r884, [%rd8+248];
	xor.b32  	%r1130, %r1130, %r884;
	ld.global.u32 	%r885, [%rd8+252];
	xor.b32  	%r1129, %r1129, %r885;
	ld.global.u32 	%r886, [%rd8+256];
	xor.b32  	%r944, %r944, %r886;
$L__BB0_105:
	and.b32  	%r888, %r794, 8192;
	setp.eq.s32 	%p57, %r888, 0;
	@%p57 bra 	$L__BB0_107;
	ld.global.u32 	%r889, [%rd8+260];
	xor.b32  	%r948, %r948, %r889;
	ld.global.u32 	%r890, [%rd8+264];
	xor.b32  	%r947, %r947, %r890;
	ld.global.u32 	%r891, [%rd8+268];
	xor.b32  	%r1130, %r1130, %r891;
	ld.global.u32 	%r892, [%rd8+272];
	xor.b32  	%r1129, %r1129, %r892;
	ld.global.u32 	%r893, [%rd8+276];
	xor.b32  	%r944, %r944, %r893;
$L__BB0_107:
	and.b32  	%r895, %r794, 16384;
	setp.eq.s32 	%p58, %r895, 0;
	@%p58 bra 	$L__BB0_109;
	ld.global.u32 	%r896, [%rd8+280];
	xor.b32  	%r948, %r948, %r896;
	ld.global.u32 	%r897, [%rd8+284];
	xor.b32  	%r947, %r947, %r897;
	ld.global.u32 	%r898, [%rd8+288];
	xor.b32  	%r1130, %r1130, %r898;
	ld.global.u32 	%r899, [%rd8+292];
	xor.b32  	%r1129, %r1129, %r899;
	ld.global.u32 	%r900, [%rd8+296];
	xor.b32  	%r944, %r944, %r900;
$L__BB0_109:
	and.b32  	%r902, %r794, 32768;
	setp.eq.s32 	%p59, %r902, 0;
	@%p59 bra 	$L__BB0_111;
	ld.global.u32 	%r903, [%rd8+300];
	xor.b32  	%r948, %r948, %r903;
	ld.global.u32 	%r904, [%rd8+304];
	xor.b32  	%r947, %r947, %r904;
	ld.global.u32 	%r905, [%rd8+308];
	xor.b32  	%r1130, %r1130, %r905;
	ld.global.u32 	%r906, [%rd8+312];
	xor.b32  	%r1129, %r1129, %r906;
	ld.global.u32 	%r907, [%rd8+316];
	xor.b32  	%r944, %r944, %r907;
$L__BB0_111:
	add.s32 	%r1127, %r1127, 16;
	setp.ne.s32 	%p60, %r1127, 32;
	@%p60 bra 	$L__BB0_79;
	mad.lo.s32 	%r908, %r1121, -31, %r368;
	add.s32 	%r1121, %r908, 1;
	setp.ne.s32 	%p61, %r1121, 5;
	@%p61 bra 	$L__BB0_78;
	st.local.u32 	[%rd1+4], %r948;
	st.local.v2.u32 	[%rd1+8], {%r947, %r1130};
	st.local.v2.u32 	[%rd1+16], {%r1129, %r944};
$L__BB0_114:
	shr.u64 	%rd27, %rd3, 2;
	add.s32 	%r931, %r931, 1;
	setp.gt.u64 	%p62, %rd3, 3;
	@%p62 bra 	$L__BB0_2;
$L__BB0_115:
	cvta.to.global.u64 	%rd24, %rd10;
	shr.u32 	%r909, %r948, 2;
	xor.b32  	%r910, %r909, %r948;
	shl.b32 	%r911, %r944, 4;
	shl.b32 	%r912, %r910, 1;
	xor.b32  	%r913, %r912, %r911;
	xor.b32  	%r914, %r913, %r910;
	xor.b32  	%r915, %r914, %r944;
	add.s32 	%r916, %r1, %r915;
	add.s32 	%r917, %r916, 362437;
	cvt.rn.f32.u32 	%f1, %r917;
	fma.rn.f32 	%f2, %f1, 0f2F800000, 0f2F000000;
	shr.u32 	%r918, %r947, 2;
	xor.b32  	%r919, %r918, %r947;
	shl.b32 	%r920, %r915, 4;
	shl.b32 	%r921, %r919, 1;
	xor.b32  	%r922, %r921, %r920;
	xor.b32  	%r923, %r922, %r919;
	xor.b32  	%r924, %r923, %r915;
	add.s32 	%r925, %r1, %r924;
	add.s32 	%r926, %r925, 724874;
	cvt.rn.f32.u32 	%f3, %r926;
	fma.rn.f32 	%f4, %f3, 0f2F800000, 0f2F000000;
	shl.b64 	%rd25, %rd2, 2;
	add.s64 	%rd26, %rd24, %rd25;
	mul.f32 	%f5, %f4, %f4;
	fma.rn.f32 	%f6, %f2, %f2, %f5;
	setp.lt.f32 	%p63, %f6, 0f3F800000;
	selp.u32 	%r927, 1, 0, %p63;
	st.global.u32 	[%rd26], %r927;
	ret;

}
	// .globl	_Z6reducePiS_i
.visible .entry _Z6reducePiS_i(
	.param .u64 .ptr .align 1 _Z6reducePiS_i_param_0,
	.param .u64 .ptr .align 1 _Z6reducePiS_i_param_1,
	.param .u32 _Z6reducePiS_i_param_2
)
{
	.reg .pred 	%p<7>;
	.reg .b32 	%r<23>;
	.reg .b32 	%f<10>;
	.reg .b64 	%rd<7>;
	// demoted variable
	.shared .align 4 .b8 _ZZ6reducePiS_iE5sdata[64];
	ld.param.u64 	%rd2, [_Z6reducePiS_i_param_0];
	ld.param.u64 	%rd3, [_Z6reducePiS_i_param_1];
	ld.param.u32 	%r10, [_Z6reducePiS_i_param_2];
	mov.u32 	%r1, %tid.x;
	shl.b32 	%r11, %r1, 2;
	mov.u32 	%r12, _ZZ6reducePiS_iE5sdata;
	add.s32 	%r2, %r12, %r11;
	mov.b32 	%r13, 0;
	st.shared.u32 	[%r2], %r13;
	mov.u32 	%r22, %ntid.x;
	mov.u32 	%r14, %ctaid.x;
	mad.lo.s32 	%r21, %r22, %r14, %r1;
	setp.ge.s32 	%p1, %r21, %r10;
	@%p1 bra 	$L__BB1_4;
	mov.u32 	%r15, %nctaid.x;
	mul.lo.s32 	%r5, %r15, %r22;
	cvta.to.global.u64 	%rd1, %rd2;
	mov.f32 	%f9, 0f00000000;
$L__BB1_2:
	mul.wide.s32 	%rd4, %r21, 4;
	add.s64 	%rd5, %rd1, %rd4;
	ld.global.u32 	%r16, [%rd5];
	cvt.rn.f32.s32 	%f4, %r16;
	add.f32 	%f9, %f9, %f4;
	add.s32 	%r21, %r21, %r5;
	setp.lt.s32 	%p2, %r21, %r10;
	@%p2 bra 	$L__BB1_2;
	st.shared.f32 	[%r2], %f9;
$L__BB1_4:
	setp.lt.u32 	%p3, %r22, 2;
	@%p3 bra 	$L__BB1_8;
$L__BB1_5:
	shr.u32 	%r9, %r22, 1;
	bar.sync 	0;
	setp.ge.u32 	%p4, %r1, %r9;
	@%p4 bra 	$L__BB1_7;
	shl.b32 	%r17, %r9, 2;
	add.s32 	%r18, %r2, %r17;
	ld.shared.f32 	%f5, [%r18];
	ld.shared.f32 	%f6, [%r2];
	add.f32 	%f7, %f5, %f6;
	st.shared.f32 	[%r2], %f7;
$L__BB1_7:
	setp.gt.u32 	%p5, %r22, 3;
	mov.u32 	%r22, %r9;
	@%p5 bra 	$L__BB1_5;
$L__BB1_8:
	setp.ne.s32 	%p6, %r1, 0;
	@%p6 bra 	$L__BB1_10;
	ld.shared.f32 	%f8, [_ZZ6reducePiS_iE5sdata];
	cvt.rzi.s32.f32 	%r19, %f8;
	cvta.to.global.u64 	%rd6, %rd3;
	atom.global.add.u32 	%r20, [%rd6], %r19;
$L__BB1_10:
	ret;

}


// ===== COMPILED SASS (sm_100) =====

	.target	sm_100

	.elftype	@"ET_EXEC"


//--------------------- .note.nv.tkinfo           --------------------------
	.section	.note.nv.tkinfo,"",@"SHT_NOTE"
	.sectionflags	@"SHF_NOTE_NV_TKINFO"
	.tkinfo
        /*0018*/ 	.word	0x00000002
        /*0030*/ 	.string	""
        /*0030*/ 	.string	"ptxas"
        /*0030*/ 	.string	"Cuda compilation tools, release 13.0, V13.0.88"
        /*0030*/ 	.string	"Build cuda_13.0.r13.0/compiler.36424714_0"
        /*0030*/ 	.string	"-arch sm_100 -m 64 "



//--------------------- .note.nv.cuinfo           --------------------------
	.section	.note.nv.cuinfo,"",@"SHT_NOTE"
	.sectionflags	@"SHF_NOTE_NV_CUINFO"
        /*0018*/ 	.short	0x0002
        /*001a*/ 	.short	0x0064
        /*001c*/ 	.short	0x0082
	.zero		2


//--------------------- .nv.info                  --------------------------
	.section	.nv.info,"",@"SHT_CUDA_INFO"
	.align	4


	//----- nvinfo : EIATTR_REGCOUNT
	.align		4
        /*0000*/ 	.byte	0x04, 0x2f
        /*0002*/ 	.short	(.L_10 - .L_9)
	.align		4
.L_9:
        /*0004*/ 	.word	index@(_Z11monte_carloPi)
        /*0008*/ 	.word	0x0000001f


	//----- nvinfo : EIATTR_FRAME_SIZE
	.align		4
.L_10:
        /*000c*/ 	.byte	0x04, 0x11
        /*000e*/ 	.short	(.L_12 - .L_11)
	.align		4
.L_11:
        /*0010*/ 	.word	index@(_Z11monte_carloPi)
        /*0014*/ 	.word	0x00000030


	//----- nvinfo : EIATTR_REGCOUNT
	.align		4
.L_12:
        /*0018*/ 	.byte	0x04, 0x2f
        /*001a*/ 	.short	(.L_14 - .L_13)
	.align		4
.L_13:
        /*001c*/ 	.word	index@(_Z6reducePiS_i)
        /*0020*/ 	.word	0x0000000f


	//----- nvinfo : EIATTR_FRAME_SIZE
	.align		4
.L_14:
        /*0024*/ 	.byte	0x04, 0x11
        /*0026*/ 	.short	(.L_16 - .L_15)
	.align		4
.L_15:
        /*0028*/ 	.word	index@(_Z6reducePiS_i)
        /*002c*/ 	.word	0x00000000


	//----- nvinfo : EIATTR_MIN_STACK_SIZE
	.align		4
.L_16:
        /*0030*/ 	.byte	0x04, 0x12
        /*0032*/ 	.short	(.L_18 - .L_17)
	.align		4
.L_17:
        /*0034*/ 	.word	index@(_Z6reducePiS_i)
        /*0038*/ 	.word	0x00000000


	//----- nvinfo : EIATTR_MIN_STACK_SIZE
	.align		4
.L_18:
        /*003c*/ 	.byte	0x04, 0x12
        /*003e*/ 	.short	(.L_20 - .L_19)
	.align		4
.L_19:
        /*0040*/ 	.word	index@(_Z11monte_carloPi)
        /*0044*/ 	.word	0x00000030
.L_20:


//--------------------- .nv.compat                --------------------------
	.section	.nv.compat,"",@"SHT_CUDA_COMPAT_INFO"
	.align	4
        /*0000*/ 	.byte	0x02, 0x09, 0x00, 0x00, 0x02, 0x02, 0x01, 0x00, 0x02, 0x05, 0x05, 0x00, 0x03, 0x07, 0x01, 0x01
        /*0010*/ 	.byte	0x02, 0x03, 0x00, 0x00, 0x02, 0x06, 0x01, 0x00, 0x04, 0x0b, 0x08, 0x00, 0x01, 0x00, 0x00, 0x00
        /*0020*/ 	.byte	0x00, 0x00, 0x00, 0x00


//--------------------- .nv.info._Z6reducePiS_i   --------------------------
	.section	.nv.info._Z6reducePiS_i,"",@"SHT_CUDA_INFO"
	.sectionflags	@""
	.align	4


	//----- nvinfo : EIATTR_CUDA_API_VERSION
	.align		4
        /*0000*/ 	.byte	0x04, 0x37
        /*0002*/ 	.short	(.L_22 - .L_21)
.L_21:
        /*0004*/ 	.word	0x00000082


	//----- nvinfo : EIATTR_KPARAM_INFO
	.align		4
.L_22:
        /*0008*/ 	.byte	0x04, 0x17
        /*000a*/ 	.short	(.L_24 - .L_23)
.L_23:
        /*000c*/ 	.word	0x00000000
        /*0010*/ 	.short	0x0002
        /*0012*/ 	.short	0x0010
        /*0014*/ 	.byte	0x00, 0xf0, 0x11, 0x00


	//----- nvinfo : EIATTR_KPARAM_INFO
	.align		4
.L_24:
        /*0018*/ 	.byte	0x04, 0x17
        /*001a*/ 	.short	(.L_26 - .L_25)
.L_25:
        /*001c*/ 	.word	0x00000000
        /*0020*/ 	.short	0x0001
        /*0022*/ 	.short	0x0008
        /*0024*/ 	.byte	0x00, 0xf5, 0x21, 0x00


	//----- nvinfo : EIATTR_KPARAM_INFO
	.align		4
.L_26:
        /*0028*/ 	.byte	0x04, 0x17
        /*002a*/ 	.short	(.L_28 - .L_27)
.L_27:
        /*002c*/ 	.word	0x00000000
        /*0030*/ 	.short	0x0000
        /*0032*/ 	.short	0x0000
        /*0034*/ 	.byte	0x00, 0xf5, 0x21, 0x00


	//----- nvinfo : EIATTR_SPARSE_MMA_MASK
	.align		4
.L_28:
        /*0038*/ 	.byte	0x03, 0x50
        /*003a*/ 	.short	0x0000


	//----- nvinfo : EIATTR_MAXREG_COUNT
	.align		4
        /*003c*/ 	.byte	0x03, 0x1b
        /*003e*/ 	.short	0x00ff


	//----- nvinfo : EIATTR_NUM_BARRIERS
	.align		4
        /*0040*/ 	.byte	0x02, 0x4c
        /*0042*/ 	.byte	0x01
	.zero		1


	//----- nvinfo : EIATTR_MERCURY_ISA_VERSION
	.align		4
        /*0044*/ 	.byte	0x03, 0x5f
        /*0046*/ 	.short	0x0101


	//----- nvinfo : EIATTR_VRC_CTA_INIT_COUNT
	.align		4
        /*0048*/ 	.byte	0x02, 0x4a
	.zero		1
	.zero		1


	//----- nvinfo : EIATTR_EXIT_INSTR_OFFSETS
	.align		4
        /*004c*/ 	.byte	0x04, 0x1c
        /*004e*/ 	.short	(.L_30 - .L_29)


	//   ....[0]....
.L_29:
        /*0050*/ 	.word	0x000002e0


	//   ....[1]....
        /*0054*/ 	.word	0x00000360


	//----- nvinfo : EIATTR_CRS_STACK_SIZE
	.align		4
.L_30:
        /*0058*/ 	.byte	0x04, 0x1e
        /*005a*/ 	.short	(.L_32 - .L_31)
.L_31:
        /*005c*/ 	.word	0x00000000


	//----- nvinfo : EIATTR_CBANK_PARAM_SIZE
	.align		4
.L_32:
        /*0060*/ 	.byte	0x03, 0x19
        /*0062*/ 	.short	0x0014


	//----- nvinfo : EIATTR_PARAM_CBANK
	.align		4
        /*0064*/ 	.byte	0x04, 0x0a
        /*0066*/ 	.short	(.L_34 - .L_33)
	.align		4
.L_33:
        /*0068*/ 	.word	index@(.nv.constant0._Z6reducePiS_i)
        /*006c*/ 	.short	0x0380
        /*006e*/ 	.short	0x0014


	//----- nvinfo : EIATTR_SW_WAR
	.align		4
.L_34:
        /*0070*/ 	.byte	0x04, 0x36
        /*0072*/ 	.short	(.L_36 - .L_35)
.L_35:
        /*0074*/ 	.word	0x00000008
.L_36:


//--------------------- .nv.info._Z11monte_carloPi --------------------------
	.section	.nv.info._Z11monte_carloPi,"",@"SHT_CUDA_INFO"
	.sectionflags	@""
	.align	4


	//----- nvinfo : EIATTR_CUDA_API_VERSION
	.align		4
        /*0000*/ 	.byte	0x04, 0x37
        /*0002*/ 	.short	(.L_38 - .L_37)
.L_37:
        /*0004*/ 	.word	0x00000082


	//----- nvinfo : EIATTR_KPARAM_INFO
	.align		4
.L_38:
        /*0008*/ 	.byte	0x04, 0x17
        /*000a*/ 	.short	(.L_40 - .L_39)
.L_39:
        /*000c*/ 	.word	0x00000000
        /*0010*/ 	.short	0x0000
        /*0012*/ 	.short	0x0000
        /*0014*/ 	.byte	0x00, 0xf5, 0x21, 0x00


	//----- nvinfo : EIATTR_SPARSE_MMA_MASK
	.align		4
.L_40:
        /*0018*/ 	.byte	0x03, 0x50
        /*001a*/ 	.short	0x0000


	//----- nvinfo : EIATTR_MAXREG_COUNT
	.align		4
        /*001c*/ 	.byte	0x03, 0x1b
        /*001e*/ 	.short	0x00ff


	//----- nvinfo : EIATTR_MERCURY_ISA_VERSION
	.align		4
        /*0020*/ 	.byte	0x03, 0x5f
        /*0022*/ 	.short	0x0101


	//----- nvinfo : EIATTR_VRC_CTA_INIT_COUNT
	.align		4
        /*0024*/ 	.byte	0x02, 0x4a
	.zero		1
	.zero		1


	//----- nvinfo : EIATTR_EXIT_INSTR_OFFSETS
	.align		4
        /*0028*/ 	.byte	0x04, 0x1c
        /*002a*/ 	.short	(.L_42 - .L_41)


	//   ....[0]....
.L_41:
        /*002c*/ 	.word	0x00002880


	//----- nvinfo : EIATTR_CRS_STACK_SIZE
	.align		4
.L_42:
        /*0030*/ 	.byte	0x04, 0x1e
        /*0032*/ 	.short	(.L_44 - .L_43)
.L_43:
        /*0034*/ 	.word	0x00000000


	//----- nvinfo : EIATTR_CBANK_PARAM_SIZE
	.align		4
.L_44:
        /*0038*/ 	.byte	0x03, 0x19
        /*003a*/ 	.short	0x0008


	//----- nvinfo : EIATTR_PARAM_CBANK
	.align		4
        /*003c*/ 	.byte	0x04, 0x0a
        /*003e*/ 	.short	(.L_46 - .L_45)
	.align		4
.L_45:
        /*0040*/ 	.word	index@(.nv.constant0._Z11monte_carloPi)
        /*0044*/ 	.short	0x0380
        /*0046*/ 	.short	0x0008


	//----- nvinfo : EIATTR_SW_WAR
	.align		4
.L_46:
        /*0048*/ 	.byte	0x04, 0x36
        /*004a*/ 	.short	(.L_48 - .L_47)
.L_47:
        /*004c*/ 	.word	0x00000008
.L_48:


//--------------------- .nv.callgraph             --------------------------
	.section	.nv.callgraph,"",@"SHT_CUDA_CALLGRAPH"
	.align	4
	.sectionentsize	8
	.align		4
        /*0000*/ 	.word	0x00000000
	.align		4
        /*0004*/ 	.word	0xffffffff
	.align		4
        /*0008*/ 	.word	0x00000000
	.align		4
        /*000c*/ 	.word	0xfffffffe
	.align		4
        /*0010*/ 	.word	0x00000000
	.align		4
        /*0014*/ 	.word	0xfffffffd
	.align		4
        /*0018*/ 	.word	0x00000000
	.align		4
        /*001c*/ 	.word	0xfffffffc


//--------------------- .nv.constant4             --------------------------
	.section	.nv.constant4,"a",@progbits
	.align	8
	.align		8
.nv.constant4:
        /*0000*/ 	.dword	precalc_xorwow_matrix
	.align		8
        /*0008*/ 	.dword	precalc_xorwow_offset_matrix
	.align		8
        /*0010*/ 	.dword	mrg32k3aM1
	.align		8
        /*0018*/ 	.dword	mrg32k3aM2
	.align		8
        /*0020*/ 	.dword	mrg32k3aM1SubSeq
	.align		8
        /*0028*/ 	.dword	mrg32k3aM2SubSeq
	.align		8
        /*0030*/ 	.dword	mrg32k3aM1Seq
	.align		8
        /*0038*/ 	.dword	mrg32k3aM2Seq


//--------------------- .nv.constant3             --------------------------
	.section	.nv.constant3,"a",@progbits
	.align	8
.nv.constant3:
	.type		__cr_lgamma_table,@object
	.size		__cr_lgamma_table,(.L_8 - __cr_lgamma_table)
__cr_lgamma_table:
        /*0000*/ 	.byte	0x00, 0x00, 0x00, 0x00, 0x00, 0x00, 0x00, 0x00, 0x00, 0x00, 0x00, 0x00, 0x00, 0x00, 0x00, 0x00
        /*0010*/ 	.byte	0xef, 0x39, 0xfa, 0xfe, 0x42, 0x2e, 0xe6, 0x3f, 0x02, 0x20, 0x2a, 0xfa, 0x0b, 0xab, 0xfc, 0x3f
        /*0020*/ 	.byte	0xf9, 0x2c, 0x92, 0x7c, 0xa7, 0x6c, 0x09, 0x40, 0xc9, 0x79, 0x44, 0x3c, 0x64, 0x26, 0x13, 0x40
        /*0030*/ 	.byte	0xca, 0x01, 0xcf, 0x3a, 0x27, 0x51, 0x1a, 0x40, 0x30, 0xcc, 0x2d, 0xf3, 0xe1, 0x0c, 0x21, 0x40
        /*0040*/ 	.byte	0x0d, 0xb7, 0xfc, 0x82, 0x8e, 0x35, 0x25, 0x40
.L_8:


//--------------------- .text._Z6reducePiS_i      --------------------------
	.section	.text._Z6reducePiS_i,"ax",@progbits
	.align	128
        .global         _Z6reducePiS_i
        .type           _Z6reducePiS_i,@function
        .size           _Z6reducePiS_i,(.L_x_19 - _Z6reducePiS_i)
        .other          _Z6reducePiS_i,@"STO_CUDA_ENTRY STV_DEFAULT"
_Z6reducePiS_i:
.text._Z6reducePiS_i:
[----:B------:R-:W-:Y:S08]  /*0000*/  LDC R1, c[0x0][0x37c] ;  /* 0x0000df00ff017b82 */ /* 0x000ff00000000800 */
[----:B------:R-:W0:Y:S01]  /*0010*/  S2UR UR5, SR_CgaCtaId ;  /* 0x00000000000579c3 */ /* 0x000e220000008800 */
[----:B------:R-:W1:Y:S01]  /*0020*/  S2R R10, SR_TID.X ;  /* 0x00000000000a7919 */ /* 0x000e620000002100 */
[----:B------:R-:W2:Y:S01]  /*0030*/  LDCU UR8, c[0x0][0x360] ;  /* 0x00006c00ff0877ac */ /* 0x000ea20008000800 */
[----:B------:R-:W-:Y:S01]  /*0040*/  BSSY.RECONVERGENT B0, `(.L_x_0) ;  /* 0x000001b000007945 */ /* 0x000fe20003800200 */
[----:B------:R-:W3:Y:S01]  /*0050*/  S2R R3, SR_CTAID.X ;  /* 0x0000000000037919 */ /* 0x000ee20000002500 */
[----:B------:R-:W-:Y:S01]  /*0060*/  UMOV UR4, 0x400 ;  /* 0x0000040000047882 */ /* 0x000fe20000000000 */
[----:B------:R-:W4:Y:S01]  /*0070*/  LDCU.64 UR6, c[0x0][0x358] ;  /* 0x00006b00ff0677ac */ /* 0x000f220008000a00 */
[----:B--2---:R-:W-:Y:S01]  /*0080*/  IMAD.U32 R6, RZ, RZ, UR8 ;  /* 0x00000008ff067e24 */ /* 0x004fe2000f8e00ff */
[----:B0-----:R-:W-:Y:S01]  /*0090*/  ULEA UR4, UR5, UR4, 0x18 ;  /* 0x0000000405047291 */ /* 0x001fe2000f8ec0ff */
[----:B------:R-:W0:Y:S05]  /*00a0*/  LDCU UR5, c[0x0][0x390] ;  /* 0x00007200ff0577ac */ /* 0x000e2a0008000800 */
[----:B-1----:R-:W-:Y:S01]  /*00b0*/  LEA R0, R10, UR4, 0x2 ;  /* 0x000000040a007c11 */ /* 0x002fe2000f8e10ff */
[----:B---3--:R-:W-:-:S04]  /*00c0*/  IMAD R2, R3, UR8, R10 ;  /* 0x0000000803027c24 */ /* 0x008fc8000f8e020a */
[----:B------:R1:W-:Y:S01]  /*00d0*/  STS [R0], RZ ;  /* 0x000000ff00007388 */ /* 0x0003e20000000800 */
[----:B0-----:R-:W-:-:S13]  /*00e0*/  ISETP.GE.AND P0, PT, R2, UR5, PT ;  /* 0x0000000502007c0c */ /* 0x001fda000bf06270 */
[----:B-1--4-:R-:W-:Y:S05]  /*00f0*/  @P0 BRA `(.L_x_1) ;  /* 0x00000000003c0947 */ /* 0x012fea0003800000 */
[----:B------:R-:W0:Y:S01]  /*0100*/  LDC.64 R4, c[0x0][0x380] ;  /* 0x0000e000ff047b82 */ /* 0x000e220000000a00 */
[----:B------:R-:W1:Y:S01]  /*0110*/  LDCU UR4, c[0x0][0x370] ;  /* 0x00006e00ff0477ac */ /* 0x000e620008000800 */
[----:B------:R-:W-:Y:S01]  /*0120*/  BSSY.RECONVERGENT B1, `(.L_x_2) ;  /* 0x000000b000017945 */ /* 0x000fe20003800200 */
[----:B------:R-:W-:Y:S02]  /*0130*/  IMAD.MOV.U32 R7, RZ, RZ, R2 ;  /* 0x000000ffff077224 */ /* 0x000fe400078e0002 */
[----:B------:R-:W-:Y:S02]  /*0140*/  IMAD.MOV.U32 R9, RZ, RZ, RZ ;  /* 0x000000ffff097224 */ /* 0x000fe400078e00ff */
[----:B-1----:R-:W-:-:S07]  /*0150*/  IMAD R12, R6, UR4, RZ ;  /* 0x00000004060c7c24 */ /* 0x002fce000f8e02ff */
.L_x_3:
[----:B0-----:R-:W-:-:S06]  /*0160*/  IMAD.WIDE R2, R7, 0x4, R4 ;  /* 0x0000000407027825 */ /* 0x001fcc00078e0204 */
[----:B------:R-:W2:Y:S01]  /*0170*/  LDG.E R2, desc[UR6][R2.64] ;  /* 0x0000000602027981 */ /* 0x000ea2000c1e1900 */
[----:B------:R-:W-:-:S04]  /*0180*/  IADD3 R7, PT, PT, R12, R7, RZ ;  /* 0x000000070c077210 */ /* 0x000fc80007ffe0ff */
[----:B------:R-:W-:Y:S02]  /*0190*/  ISETP.GE.AND P0, PT, R7, UR5, PT ;  /* 0x0000000507007c0c */ /* 0x000fe4000bf06270 */
[----:B--2---:R-:W-:-:S05]  /*01a0*/  I2FP.F32.S32 R8, R2 ;  /* 0x0000000200087245 */ /* 0x004fca0000201400 */
[----:B------:R-:W-:-:S06]  /*01b0*/  FADD R9, R8, R9 ;  /* 0x0000000908097221 */ /* 0x000fcc0000000000 */
[----:B------:R-:W-:Y:S05]  /*01c0*/  @!P0 BRA `(.L_x_3) ;  /* 0xfffffffc00e48947 */ /* 0x000fea000383ffff */
[----:B------:R-:W-:Y:S05]  /*01d0*/  BSYNC.RECONVERGENT B1 ;  /* 0x0000000000017941 */ /* 0x000fea0003800200 */
.L_x_2:
[----:B------:R0:W-:Y:S02]  /*01e0*/  STS [R0], R9 ;  /* 0x0000000900007388 */ /* 0x0001e40000000800 */
.L_x_1:
[----:B------:R-:W-:Y:S05]  /*01f0*/  BSYNC.RECONVERGENT B0 ;  /* 0x0000000000007941 */ /* 0x000fea0003800200 */
.L_x_0:
[----:B------:R-:W-:Y:S02]  /*0200*/  ISETP.GE.U32.AND P1, PT, R6, 0x2, PT ;  /* 0x000000020600780c */ /* 0x000fe40003f26070 */
[----:B------:R-:W-:-:S11]  /*0210*/  ISETP.NE.AND P0, PT, R10, RZ, PT ;  /* 0x000000ff0a00720c */ /* 0x000fd60003f05270 */
[----:B------:R-:W-:Y:S05]  /*0220*/  @!P1 BRA `(.L_x_4) ;  /* 0x00000000002c9947 */ /* 0x000fea0003800000 */
.L_x_5:
[----:B------:R-:W-:Y:S01]  /*0230*/  BAR.SYNC.DEFER_BLOCKING 0x0 ;  /* 0x0000000000007b1d */ /* 0x000fe20000010000 */
[----:B------:R-:W-:-:S04]  /*0240*/  SHF.R.U32.HI R5, RZ, 0x1, R6 ;  /* 0x00000001ff057819 */ /* 0x000fc80000011606 */
[----:B------:R-:W-:-:S13]  /*0250*/  ISETP.GE.U32.AND P1, PT, R10, R5, PT ;  /* 0x000000050a00720c */ /* 0x000fda0003f26070 */
[----:B------:R-:W-:Y:S01]  /*0260*/  @!P1 IMAD R2, R5, 0x4, R0 ;  /* 0x0000000405029824 */ /* 0x000fe200078e0200 */
[----:B------:R-:W-:Y:S05]  /*0270*/  @!P1 LDS R3, [R0] ;  /* 0x0000000000039984 */ /* 0x000fea0000000800 */
[----:B------:R-:W1:Y:S02]  /*0280*/  @!P1 LDS R2, [R2] ;  /* 0x0000000002029984 */ /* 0x000e640000000800 */
[----:B-1----:R-:W-:-:S05]  /*0290*/  @!P1 FADD R3, R2, R3 ;  /* 0x0000000302039221 */ /* 0x002fca0000000000 */
[----:B------:R1:W-:Y:S01]  /*02a0*/  @!P1 STS [R0], R3 ;  /* 0x0000000300009388 */ /* 0x0003e20000000800 */
[----:B------:R-:W-:Y:S02]  /*02b0*/  ISETP.GT.U32.AND P1, PT, R6, 0x3, PT ;  /* 0x000000030600780c */ /* 0x000fe40003f24070 */
[----:B------:R-:W-:-:S11]  /*02c0*/  MOV R6, R5 ;  /* 0x0000000500067202 */ /* 0x000fd60000000f00 */
[----:B-1----:R-:W-:Y:S05]  /*02d0*/  @P1 BRA `(.L_x_5) ;  /* 0xfffffffc00d41947 */ /* 0x002fea000383ffff */
.L_x_4:
[----:B------:R-:W-:Y:S05]  /*02e0*/  @P0 EXIT ;  /* 0x000000000000094d */ /* 0x000fea0003800000 */
[----:B------:R-:W1:Y:S01]  /*02f0*/  S2UR UR5, SR_CgaCtaId ;  /* 0x00000000000579c3 */ /* 0x000e620000008800 */
[----:B------:R-:W-:-:S07]  /*0300*/  UMOV UR4, 0x400 ;  /* 0x0000040000047882 */ /* 0x000fce0000000000 */
[----:B------:R-:W2:Y:S01]  /*0310*/  LDC.64 R2, c[0x0][0x388] ;  /* 0x0000e200ff027b82 */ /* 0x000ea20000000a00 */
[----:B-1----:R-:W-:-:S09]  /*0320*/  ULEA UR4, UR5, UR4, 0x18 ;  /* 0x0000000405047291 */ /* 0x002fd2000f8ec0ff */
[----:B0-----:R-:W0:Y:S02]  /*0330*/  LDS R0, [UR4] ;  /* 0x00000004ff007984 */ /* 0x001e240008000800 */
[----:B0-----:R-:W2:Y:S02]  /*0340*/  F2I.TRUNC.NTZ R5, R0 ;  /* 0x0000000000057305 */ /* 0x001ea4000020f100 */
[----:B--2---:R-:W-:Y:S01]  /*0350*/  REDG.E.ADD.STRONG.GPU desc[UR6][R2.64], R5 ;  /* 0x000000050200798e */ /* 0x004fe2000c12e106 */
[----:B------:R-:W-:Y:S05]  /*0360*/  EXIT ;  /* 0x000000000000794d */ /* 0x000fea0003800000 */
.L_x_6:
[----:B------:R-:W-:-:S00]  /*0370*/  BRA `(.L_x_6) ;  /* 0xfffffffc00fc7947 */ /* 0x000fc0000383ffff */
[----:B------:R-:W-:-:S00]  /*0380*/  NOP ;  /* 0x0000000000007918 */ /* 0x000fc00000000000 */
[----:B------:R-:W-:-:S00]  /*0390*/  NOP ;  /* 0x0000000000007918 */ /* 0x000fc00000000000 */
[----:B------:R-:W-:-:S00]  /*03a0*/  NOP ;  /* 0x0000000000007918 */ /* 0x000fc00000000000 */
[----:B------:R-:W-:-:S00]  /*03b0*/  NOP ;  /* 0x0000000000007918 */ /* 0x000fc00000000000 */
[----:B------:R-:W-:-:S00]  /*03c0*/  NOP ;  /* 0x0000000000007918 */ /* 0x000fc00000000000 */
[----:B------:R-:W-:-:S00]  /*03d0*/  NOP ;  /* 0x0000000000007918 */ /* 0x000fc00000000000 */
[----:B------:R-:W-:-:S00]  /*03e0*/  NOP ;  /* 0x0000000000007918 */ /* 0x000fc00000000000 */
[----:B------:R-:W-:-:S00]  /*03f0*/  NOP ;  /* 0x0000000000007918 */ /* 0x000fc00000000000 */
.L_x_19:


//--------------------- .text._Z11monte_carloPi   --------------------------
	.section	.text._Z11monte_carloPi,"ax",@progbits
	.align	128
        .global         _Z11monte_carloPi
        .type           _Z11monte_carloPi,@function
        .size           _Z11monte_carloPi,(.L_x_20 - _Z11monte_carloPi)
        .other          _Z11monte_carloPi,@"STO_CUDA_ENTRY STV_DEFAULT"
_Z11monte_carloPi:
.text._Z11monte_carloPi:
[----:B------:R-:W0:Y:S01]  /*0000*/  LDC R1, c[0x0][0x37c] ;  /* 0x0000df00ff017b82 */ /* 0x000e220000000800 */
[----:B------:R-:W1:Y:S07]  /*0010*/  S2R R10, SR_TID.X ;  /* 0x00000000000a7919 */ /* 0x000e6e0000002100 */
[----:B------:R-:W1:Y:S01]  /*0020*/  S2UR UR4, SR_CTAID.X ;  /* 0x00000000000479c3 */ /* 0x000e620000002500 */
[----:B0-----:R-:W-:Y:S01]  /*0030*/  VIADD R1, R1, 0xffffffd0 ;  /* 0xffffffd001017836 */ /* 0x001fe20000000000 */
[----:B------:R-:W0:Y:S06]  /*0040*/  LDCU.64 UR6, c[0x0][0x358] ;  /* 0x00006b00ff0677ac */ /* 0x000e2c0008000a00 */
[----:B------:R-:W1:Y:S02]  /*0050*/  LDC R3, c[0x0][0x360] ;  /* 0x0000d800ff037b82 */ /* 0x000e640000000800 */
[----:B-1----:R-:W-:Y:S01]  /*0060*/  IMAD R10, R3, UR4, R10 ;  /* 0x00000004030a7c24 */ /* 0x002fe2000f8e020a */
[----:B------:R-:W-:-:S06]  /*0070*/  CS2R R2, SR_CLOCKLO ;  /* 0x0000000000027805 */ /* 0x000fcc0000015000 */
[----:B------:R-:W-:Y:S01]  /*0080*/  LOP3.LUT R0, R2, 0xaad26b49, RZ, 0x3c, !PT ;  /* 0xaad26b4902007812 */ /* 0x000fe200078e3cff */
[----:B------:R-:W-:Y:S01]  /*0090*/  BSSY.RECONVERGENT B0, `(.L_x_7) ;  /* 0x0000262000007945 */ /* 0x000fe20003800200 */
[----:B------:R-:W-:Y:S02]  /*00a0*/  LOP3.LUT R2, R3, 0xf7dcefdd, RZ, 0x3c, !PT ;  /* 0xf7dcefdd03027812 */ /* 0x000fe400078e3cff */
[----:B------:R-:W-:Y:S01]  /*00b0*/  ISETP.NE.AND P0, PT, R10, RZ, PT ;  /* 0x000000ff0a00720c */ /* 0x000fe20003f05270 */
[----:B------:R-:W-:Y:S02]  /*00c0*/  IMAD R0, R0, 0x4182bed5, RZ ;  /* 0x4182bed500007824 */ /* 0x000fe400078e02ff */
[----:B------:R-:W-:Y:S02]  /*00d0*/  IMAD R3, R2, -0x658354e5, RZ ;  /* 0x9a7cab1b02037824 */ /* 0x000fe400078e02ff */
[C---:B------:R-:W-:Y:S01]  /*00e0*/  VIADD R5, R0.reuse, 0x583f19 ;  /* 0x00583f1900057836 */ /* 0x040fe20000000000 */
[C---:B------:R-:W-:Y:S01]  /*00f0*/  LOP3.LUT R6, R0.reuse, 0x159a55e5, RZ, 0x3c, !PT ;  /* 0x159a55e500067812 */ /* 0x040fe200078e3cff */
[----:B------:R-:W-:Y:S01]  /*0100*/  VIADD R7, R3, 0x1f123bb5 ;  /* 0x1f123bb503077836 */ /* 0x000fe20000000000 */
[----:B------:R-:W-:-:S02]  /*0110*/  IADD3 R2, PT, PT, R0, 0x64f0c9, R3 ;  /* 0x0064f0c900027810 */ /* 0x000fc40007ffe003 */
[----:B------:R-:W-:Y:S01]  /*0120*/  LOP3.LUT R4, R3, 0x5491333, RZ, 0x3c, !PT ;  /* 0x0549133303047812 */ /* 0x000fe200078e3cff */
[----:B------:R-:W-:Y:S01]  /*0130*/  VIADD R3, R0, 0x75bcd15 ;  /* 0x075bcd1500037836 */ /* 0x000fe20000000000 */
[----:B------:R1:W-:Y:S01]  /*0140*/  STL.64 [R1+0x8], R6 ;  /* 0x0000080601007387 */ /* 0x0003e20000100a00 */
[----:B------:R-:W-:-:S03]  /*0150*/  SHF.R.S32.HI R0, RZ, 0x1f, R10 ;  /* 0x0000001fff007819 */ /* 0x000fc6000001140a */
[----:B------:R1:W-:Y:S04]  /*0160*/  STL.64 [R1], R2 ;  /* 0x0000000201007387 */ /* 0x0003e80000100a00 */
[----:B------:R1:W-:Y:S01]  /*0170*/  STL.64 [R1+0x10], R4 ;  /* 0x0000100401007387 */ /* 0x0003e20000100a00 */
[----:B0-----:R-:W-:Y:S05]  /*0180*/  @!P0 BRA `(.L_x_8) ;  /* 0x0000002400488947 */ /* 0x001fea0003800000 */
[----:B------:R-:W-:Y:S02]  /*0190*/  IMAD.MOV.U32 R14, RZ, RZ, R0 ;  /* 0x000000ffff0e7224 */ /* 0x000fe400078e0000 */
[----:B------:R-:W-:Y:S02]  /*01a0*/  IMAD.MOV.U32 R12, RZ, RZ, RZ ;  /* 0x000000ffff0c7224 */ /* 0x000fe400078e00ff */
[----:B------:R-:W-:-:S07]  /*01b0*/  IMAD.MOV.U32 R11, RZ, RZ, R10 ;  /* 0x000000ffff0b7224 */ /* 0x000fce00078e000a */
.L_x_17:
[----:B------:R-:W-:Y:S01]  /*01c0*/  LOP3.LUT R0, R11, 0x3, RZ, 0xc0, !PT ;  /* 0x000000030b007812 */ /* 0x000fe200078ec0ff */
[----:B------:R-:W-:Y:S03]  /*01d0*/  BSSY.RECONVERGENT B1, `(.L_x_9) ;  /* 0x0000247000017945 */ /* 0x000fe60003800200 */
[----:B------:R-:W-:-:S04]  /*01e0*/  ISETP.NE.U32.AND P0, PT, R0, RZ, PT ;  /* 0x000000ff0000720c */ /* 0x000fc80003f05070 */
[----:B------:R-:W-:-:S13]  /*01f0*/  ISETP.NE.AND.EX P0, PT, RZ, RZ, PT, P0 ;  /* 0x000000ffff00720c */ /* 0x000fda0003f05300 */
[----:B0-----:R-:W-:Y:S05]  /*0200*/  @!P0 BRA `(.L_x_10) ;  /* 0x00000024000c8947 */ /* 0x001fea0003800000 */
[----:B------:R-:W0:Y:S01]  /*0210*/  LDC.64 R8, c[0x4][RZ] ;  /* 0x01000000ff087b82 */ /* 0x000e220000000a00 */
[----:B------:R-:W-:Y:S01]  /*0220*/  IMAD.MOV.U32 R0, RZ, RZ, RZ ;  /* 0x000000ffff007224 */ /* 0x000fe200078e00ff */
[----:B-1----:R-:W-:Y:S02]  /*0230*/  CS2R R4, SRZ ;  /* 0x0000000000047805 */ /* 0x002fe4000001ff00 */
[----:B------:R-:W-:Y:S01]  /*0240*/  CS2R R6, SRZ ;  /* 0x0000000000067805 */ /* 0x000fe2000001ff00 */
[----:B------:R-:W-:Y:S02]  /*0250*/  IMAD.MOV.U32 R3, RZ, RZ, RZ ;  /* 0x000000ffff037224 */ /* 0x000fe400078e00ff */
[----:B0-----:R-:W-:-:S07]  /*0260*/  IMAD.WIDE.U32 R8, R12, 0xc80, R8 ;  /* 0x00000c800c087825 */ /* 0x001fce00078e0008 */
.L_x_12:
[----:B------:R-:W-:-:S06]  /*0270*/  IMAD R13, R0, 0x4, R1 ;  /* 0x00000004000d7824 */ /* 0x000fcc00078e0201 */
[----:B------:R-:W5:Y:S01]  /*0280*/  LDL R13, [R13+0x4] ;  /* 0x000004000d0d7983 */ /* 0x000f620000100800 */
[----:B------:R-:W-:-:S05]  /*0290*/  UMOV UR4, URZ ;  /* 0x000000ff00047c82 */ /* 0x000fca0008000000 */
.L_x_11:
[----:B-----5:R-:W-:Y:S01]  /*02a0*/  SHF.R.U32.HI R21, RZ, UR4, R13 ;  /* 0x00000004ff157c19 */ /* 0x020fe2000801160d */
[----:B------:R-:W-:-:S03]  /*02b0*/  IMAD.SHL.U32 R15, R0, 0x20, RZ ;  /* 0x00000020000f7824 */ /* 0x000fc600078e00ff */
[----:B------:R-:W-:Y:S01]  /*02c0*/  LOP3.LUT R16, R21, 0x1, RZ, 0xc0, !PT ;  /* 0x0000000115107812 */ /* 0x000fe200078ec0ff */
[----:B------:R-:W-:-:S03]  /*02d0*/  VIADD R15, R15, UR4 ;  /* 0x000000040f0f7c36 */ /* 0x000fc60008000000 */
[----:B------:R-:W-:Y:S01]  /*02e0*/  ISETP.NE.U32.AND P0, PT, R16, 0x1, PT ;  /* 0x000000011000780c */ /* 0x000fe20003f05070 */
[----:B------:R-:W-:-:S03]  /*02f0*/  IMAD R15, R15, 0x5, RZ ;  /* 0x000000050f0f7824 */ /* 0x000fc600078e02ff */
[----:B------:R-:W-:Y:S01]  /*0300*/  R2P PR, R21, 0x7e ;  /* 0x0000007e15007804 */ /* 0x000fe20000000000 */
[----:B------:R-:W-:-:S08]  /*0310*/  IMAD.WIDE.U32 R16, R15, 0x4, R8 ;  /* 0x000000040f107825 */ /* 0x000fd000078e0008 */
[----:B------:R-:W2:Y:S04]  /*0320*/  @!P0 LDG.E R20, desc[UR6][R16.64+0x10] ;  /* 0x0000100610148981 */ /* 0x000ea8000c1e1900 */
[----:B------:R-:W3:Y:S04]  /*0330*/  @P1 LDG.E R22, desc[UR6][R16.64+0x24] ;  /* 0x0000240610161981 */ /* 0x000ee8000c1e1900 */
[----:B------:R-:W4:Y:S04]  /*0340*/  @P2 LDG.E R24, desc[UR6][R16.64+0x38] ;  /* 0x0000380610182981 */ /* 0x000f28000c1e1900 */
[----:B------:R-:W4:Y:S04]  /*0350*/  @P3 LDG.E R26, desc[UR6][R16.64+0x4c] ;  /* 0x00004c06101a3981 */ /* 0x000f28000c1e1900 */
[----:B------:R-:W4:Y:S04]  /*0360*/  @P4 LDG.E R28, desc[UR6][R16.64+0x60] ;  /* 0x00006006101c4981 */ /* 0x000f28000c1e1900 */
[----:B------:R-:W4:Y:S04]  /*0370*/  @!P0 LDG.E R18, desc[UR6][R16.64] ;  /* 0x0000000610128981 */ /* 0x000f28000c1e1900 */
[----:B------:R-:W4:Y:S04]  /*0380*/  @!P0 LDG.E R15, desc[UR6][R16.64+0x4] ;  /* 0x00000406100f8981 */ /* 0x000f28000c1e1900 */
[----:B------:R-:W4:Y:S04]  /*0390*/  @P5 LDG.E R19, desc[UR6][R16.64+0x74] ;  /* 0x0000740610135981 */ /* 0x000f28000c1e1900 */
[----:B------:R-:W4:Y:S04]  /*03a0*/  @P1 LDG.E R23, desc[UR6][R16.64+0x20] ;  /* 0x0000200610171981 */ /* 0x000f28000c1e1900 */
[----:B------:R-:W4:Y:S01]  /*03b0*/  @P3 LDG.E R25, desc[UR6][R16.64+0x48] ;  /* 0x0000480610193981 */ /* 0x000f22000c1e1900 */
[----:B--2---:R-:W-:-:S03]  /*03c0*/  @!P0 LOP3.LUT R5, R5, R20, RZ, 0x3c, !PT ;  /* 0x0000001405058212 */ /* 0x004fc600078e3cff */
[----:B------:R-:W2:Y:S01]  /*03d0*/  @P1 LDG.E R20, desc[UR6][R16.64+0x14] ;  /* 0x0000140610141981 */ /* 0x000ea2000c1e1900 */
[----:B---3--:R-:W-:-:S03]  /*03e0*/  @P1 LOP3.LUT R5, R5, R22, RZ, 0x3c, !PT ;  /* 0x0000001605051212 */ /* 0x008fc600078e3cff */
[----:B------:R-:W3:Y:S01]  /*03f0*/  @P1 LDG.E R22, desc[UR6][R16.64+0x1c] ;  /* 0x00001c0610161981 */ /* 0x000ee2000c1e1900 */
[----:B----4-:R-:W-:-:S03]  /*0400*/  @P2 LOP3.LUT R5, R5, R24, RZ, 0x3c, !PT ;  /* 0x0000001805052212 */ /* 0x010fc600078e3cff */
[----:B------:R-:W4:Y:S01]  /*0410*/  @P2 LDG.E R24, desc[UR6][R16.64+0x28] ;  /* 0x0000280610182981 */ /* 0x000f22000c1e1900 */
[----:B------:R-:W-:-:S03]  /*0420*/  @P3 LOP3.LUT R5, R5, R26, RZ, 0x3c, !PT ;  /* 0x0000001a05053212 */ /* 0x000fc600078e3cff */
[----:B------:R-:W3:Y:S01]  /*0430*/  @P6 LDG.E R26, desc[UR6][R16.64+0x88] ;  /* 0x00008806101a6981 */ /* 0x000ee2000c1e1900 */
[----:B------:R-:W-:Y:S02]  /*0440*/  @P4 LOP3.LUT R5, R5, R28, RZ, 0x3c, !PT ;  /* 0x0000001c05054212 */ /* 0x000fe400078e3cff */
[----:B------:R-:W-:Y:S02]  /*0450*/  @!P0 LOP3.LUT R3, R3, R18, RZ, 0x3c, !PT ;  /* 0x0000001203038212 */ /* 0x000fe400078e3cff */
[----:B------:R-:W3:Y:S01]  /*0460*/  @!P0 LDG.E R18, desc[UR6][R16.64+0x8] ;  /* 0x0000080610128981 */ /* 0x000ee2000c1e1900 */
[----:B------:R-:W-:-:S03]  /*0470*/  @!P0 LOP3.LUT R6, R6, R15, RZ, 0x3c, !PT ;  /* 0x0000000f06068212 */ /* 0x000fc600078e3cff */
[----:B------:R-:W3:Y:S01]  /*0480*/  @!P0 LDG.E R15, desc[UR6][R16.64+0xc] ;  /* 0x00000c06100f8981 */ /* 0x000ee2000c1e1900 */
[----:B------:R-:W-:-:S03]  /*0490*/  @P5 LOP3.LUT R5, R5, R19, RZ, 0x3c, !PT ;  /* 0x0000001305055212 */ /* 0x000fc600078e3cff */
[----:B------:R-:W3:Y:S01]  /*04a0*/  @P1 LDG.E R19, desc[UR6][R16.64+0x18] ;  /* 0x0000180610131981 */ /* 0x000ee2000c1e1900 */
[----:B--2---:R-:W-:-:S03]  /*04b0*/  @P1 LOP3.LUT R3, R3, R20, RZ, 0x3c, !PT ;  /* 0x0000001403031212 */ /* 0x004fc600078e3cff */
[----:B------:R-:W2:Y:S01]  /*04c0*/  @P3 LDG.E R20, desc[UR6][R16.64+0x3c] ;  /* 0x00003c0610143981 */ /* 0x000ea2000c1e1900 */
[----:B----4-:R-:W-:-:S03]  /*04d0*/  @P2 LOP3.LUT R3, R3, R24, RZ, 0x3c, !PT ;  /* 0x0000001803032212 */ /* 0x010fc600078e3cff */
[----:B------:R-:W4:Y:S01]  /*04e0*/  @P4 LDG.E R24, desc[UR6][R16.64+0x50] ;  /* 0x0000500610184981 */ /* 0x000f22000c1e1900 */
[----:B---3--:R-:W-:-:S03]  /*04f0*/  @!P0 LOP3.LUT R7, R7, R18, RZ, 0x3c, !PT ;  /* 0x0000001207078212 */ /* 0x008fc600078e3cff */
[----:B------:R-:W3:Y:S01]  /*0500*/  @P2 LDG.E R18, desc[UR6][R16.64+0x30] ;  /* 0x0000300610122981 */ /* 0x000ee2000c1e1900 */
[----:B------:R-:W-:-:S03]  /*0510*/  @!P0 LOP3.LUT R4, R4, R15, RZ, 0x3c, !PT ;  /* 0x0000000f04048212 */ /* 0x000fc600078e3cff */
[----:B------:R-:W3:Y:S01]  /*0520*/  @P2 LDG.E R15, desc[UR6][R16.64+0x2c] ;  /* 0x00002c06100f2981 */ /* 0x000ee2000c1e1900 */
[----:B------:R-:W-:-:S03]  /*0530*/  @P1 LOP3.LUT R6, R6, R19, RZ, 0x3c, !PT ;  /* 0x0000001306061212 */ /* 0x000fc600078e3cff */
[----:B------:R-:W3:Y:S01]  /*0540*/  @P2 LDG.E R19, desc[UR6][R16.64+0x34] ;  /* 0x0000340610132981 */ /* 0x000ee2000c1e1900 */
[----:B------:R-:W-:Y:S02]  /*0550*/  @P1 LOP3.LUT R7, R7, R22, RZ, 0x3c, !PT ;  /* 0x0000001607071212 */ /* 0x000fe400078e3cff */
[----:B------:R-:W-:Y:S01]  /*0560*/  @P1 LOP3.LUT R4, R4, R23, RZ, 0x3c, !PT ;  /* 0x0000001704041212 */ /* 0x000fe200078e3cff */
[----:B------:R-:W3:Y:S04]  /*0570*/  @P3 LDG.E R22, desc[UR6][R16.64+0x44] ;  /* 0x0000440610163981 */ /* 0x000ee8000c1e1900 */
[----:B------:R-:W3:Y:S01]  /*0580*/  @P3 LDG.E R23, desc[UR6][R16.64+0x40] ;  /* 0x0000400610173981 */ /* 0x000ee2000c1e1900 */
[----:B--2---:R-:W-:-:S03]  /*0590*/  @P3 LOP3.LUT R3, R3, R20, RZ, 0x3c, !PT ;  /* 0x0000001403033212 */ /* 0x004fc600078e3cff */
[----:B------:R-:W2:Y:S01]  /*05a0*/  @P5 LDG.E R20, desc[UR6][R16.64+0x64] ;  /* 0x0000640610145981 */ /* 0x000ea2000c1e1900 */
[----:B----4-:R-:W-:-:S03]  /*05b0*/  @P4 LOP3.LUT R3, R3, R24, RZ, 0x3c, !PT ;  /* 0x0000001803034212 */ /* 0x010fc600078e3cff */
[----:B------:R-:W4:Y:S01]  /*05c0*/  @P6 LDG.E R24, desc[UR6][R16.64+0x78] ;  /* 0x0000780610186981 */ /* 0x000f22000c1e1900 */
[----:B---3--:R-:W-:-:S03]  /*05d0*/  @P2 LOP3.LUT R7, R7, R18, RZ, 0x3c, !PT ;  /* 0x0000001207072212 */ /* 0x008fc600078e3cff */
[----:B------:R-:W3:Y:S01]  /*05e0*/  @P4 LDG.E R18, desc[UR6][R16.64+0x58] ;  /* 0x0000580610124981 */ /* 0x000ee2000c1e1900 */
[----:B------:R-:W-:-:S03]  /*05f0*/  @P2 LOP3.LUT R6, R6, R15, RZ, 0x3c, !PT ;  /* 0x0000000f06062212 */ /* 0x000fc600078e3cff */
[----:B------:R-:W3:Y:S01]  /*0600*/  @P4 LDG.E R15, desc[UR6][R16.64+0x54] ;  /* 0x00005406100f4981 */ /* 0x000ee2000c1e1900 */
[----:B------:R-:W-:-:S03]  /*0610*/  @P2 LOP3.LUT R4, R4, R19, RZ, 0x3c, !PT ;  /* 0x0000001304042212 */ /* 0x000fc600078e3cff */
[----:B------:R-:W3:Y:S01]  /*0620*/  @P4 LDG.E R19, desc[UR6][R16.64+0x5c] ;  /* 0x00005c0610134981 */ /* 0x000ee2000c1e1900 */
[----:B------:R-:W-:Y:S02]  /*0630*/  @P3 LOP3.LUT R7, R7, R22, RZ, 0x3c, !PT ;  /* 0x0000001607073212 */ /* 0x000fe400078e3cff */
[----:B------:R-:W-:Y:S01]  /*0640*/  @P3 LOP3.LUT R4, R4, R25, RZ, 0x3c, !PT ;  /* 0x0000001904043212 */ /* 0x000fe200078e3cff */
[----:B------:R-:W3:Y:S01]  /*0650*/  @P5 LDG.E R22, desc[UR6][R16.64+0x6c] ;  /* 0x00006c0610165981 */ /* 0x000ee2000c1e1900 */
[----:B------:R-:W-:-:S03]  /*0660*/  @P3 LOP3.LUT R6, R6, R23, RZ, 0x3c, !PT ;  /* 0x0000001706063212 */ /* 0x000fc600078e3cff */
[----:B------:R-:W3:Y:S04]  /*0670*/  @P5 LDG.E R23, desc[UR6][R16.64+0x68] ;  /* 0x0000680610175981 */ /* 0x000ee8000c1e1900 */
[----:B------:R-:W3:Y:S01]  /*0680*/  @P5 LDG.E R25, desc[UR6][R16.64+0x70] ;  /* 0x0000700610195981 */ /* 0x000ee2000c1e1900 */
[----:B------:R-:W-:Y:S02]  /*0690*/  LOP3.LUT P0, RZ, R21, 0x80, RZ, 0xc0, !PT ;  /* 0x0000008015ff7812 */ /* 0x000fe4000780c0ff */
[----:B--2---:R-:W-:-:S11]  /*06a0*/  @P5 LOP3.LUT R3, R3, R20, RZ, 0x3c, !PT ;  /* 0x0000001403035212 */ /* 0x004fd600078e3cff */
        /* <DEDUP_REMOVED lines=15> */
[----:B------:R-:W-:Y:S02]  /*07a0*/  @P6 LOP3.LUT R5, R5, R26, RZ, 0x3c, !PT ;  /* 0x0000001a05056212 */ /* 0x000fe400078e3cff */
[----:B--2---:R-:W-:Y:S02]  /*07b0*/  @P0 LOP3.LUT R3, R3, R20, RZ, 0x3c, !PT ;  /* 0x0000001403030212 */ /* 0x004fe400078e3cff */
[----:B----4-:R-:W-:Y:S02]  /*07c0*/  @P0 LOP3.LUT R5, R5, R24, RZ, 0x3c, !PT ;  /* 0x0000001805050212 */ /* 0x010fe400078e3cff */
[----:B---3--:R-:W-:Y:S02]  /*07d0*/  @P6 LOP3.LUT R7, R7, R18, RZ, 0x3c, !PT ;  /* 0x0000001207076212 */ /* 0x008fe400078e3cff */
[----:B------:R-:W-:Y:S02]  /*07e0*/  @P6 LOP3.LUT R6, R6, R15, RZ, 0x3c, !PT ;  /* 0x0000000f06066212 */ /* 0x000fe400078e3cff */
[----:B------:R-:W-:-:S02]  /*07f0*/  @P6 LOP3.LUT R4, R4, R19, RZ, 0x3c, !PT ;  /* 0x0000001304046212 */ /* 0x000fc400078e3cff */
[----:B------:R-:W-:Y:S02]  /*0800*/  @P0 LOP3.LUT R7, R7, R22, RZ, 0x3c, !PT ;  /* 0x0000001607070212 */ /* 0x000fe400078e3cff */
[----:B------:R-:W-:Y:S02]  /*0810*/  @P0 LOP3.LUT R6, R6, R23, RZ, 0x3c, !PT ;  /* 0x0000001706060212 */ /* 0x000fe400078e3cff */
[----:B------:R-:W-:Y:S02]  /*0820*/  @P0 LOP3.LUT R4, R4, R25, RZ, 0x3c, !PT ;  /* 0x0000001904040212 */ /* 0x000fe400078e3cff */
[----:B------:R-:W-:-:S13]  /*0830*/  R2P PR, R21.B1, 0x7f ;  /* 0x0000007f15007804 */ /* 0x000fda0000001000 */
[----:B------:R-:W2:Y:S04]  /*0840*/  @P0 LDG.E R18, desc[UR6][R16.64+0xa0] ;  /* 0x0000a00610120981 */ /* 0x000ea8000c1e1900 */
[----:B------:R-:W3:Y:S04]  /*0850*/  @P0 LDG.E R15, desc[UR6][R16.64+0xa4] ;  /* 0x0000a406100f0981 */ /* 0x000ee8000c1e1900 */
[----:B------:R-:W4:Y:S04]  /*0860*/  @P0 LDG.E R20, desc[UR6][R16.64+0xa8] ;  /* 0x0000a80610140981 */ /* 0x000f28000c1e1900 */
[----:B------:R-:W4:Y:S04]  /*0870*/  @P0 LDG.E R19, desc[UR6][R16.64+0xac] ;  /* 0x0000ac0610130981 */ /* 0x000f28000c1e1900 */
[----:B------:R-:W4:Y:S04]  /*0880*/  @P0 LDG.E R22, desc[UR6][R16.64+0xb0] ;  /* 0x0000b00610160981 */ /* 0x000f28000c1e1900 */
[----:B------:R-:W4:Y:S04]  /*0890*/  @P1 LDG.E R24, desc[UR6][R16.64+0xb4] ;  /* 0x0000b40610181981 */ /* 0x000f28000c1e1900 */
[----:B------:R-:W4:Y:S04]  /*08a0*/  @P1 LDG.E R26, desc[UR6][R16.64+0xbc] ;  /* 0x0000bc06101a1981 */ /* 0x000f28000c1e1900 */
[----:B------:R-:W4:Y:S04]  /*08b0*/  @P1 LDG.E R23, desc[UR6][R16.64+0xb8] ;  /* 0x0000b80610171981 */ /* 0x000f28000c1e1900 */
[----:B------:R-:W4:Y:S04]  /*08c0*/  @P1 LDG.E R28, desc[UR6][R16.64+0xc4] ;  /* 0x0000c406101c1981 */ /* 0x000f28000c1e1900 */
[----:B------:R-:W4:Y:S01]  /*08d0*/  @P1 LDG.E R25, desc[UR6][R16.64+0xc0] ;  /* 0x0000c00610191981 */ /* 0x000f22000c1e1900 */
[----:B--2---:R-:W-:-:S03]  /*08e0*/  @P0 LOP3.LUT R3, R3, R18, RZ, 0x3c, !PT ;  /* 0x0000001203030212 */ /* 0x004fc600078e3cff */
[----:B------:R-:W2:Y:S01]  /*08f0*/  @P2 LDG.E R18, desc[UR6][R16.64+0xc8] ;  /* 0x0000c80610122981 */ /* 0x000ea2000c1e1900 */
[----:B---3--:R-:W-:-:S03]  /*0900*/  @P0 LOP3.LUT R6, R6, R15, RZ, 0x3c, !PT ;  /* 0x0000000f06060212 */ /* 0x008fc600078e3cff */
[----:B------:R-:W3:Y:S01]  /*0910*/  @P2 LDG.E R15, desc[UR6][R16.64+0xcc] ;  /* 0x0000cc06100f2981 */ /* 0x000ee2000c1e1900 */
[----:B----4-:R-:W-:-:S03]  /*0920*/  @P0 LOP3.LUT R7, R7, R20, RZ, 0x3c, !PT ;  /* 0x0000001407070212 */ /* 0x010fc600078e3cff */
[----:B------:R-:W4:Y:S01]  /*0930*/  @P3 LDG.E R20, desc[UR6][R16.64+0xec] ;  /* 0x0000ec0610143981 */ /* 0x000f22000c1e1900 */
[----:B------:R-:W-:-:S03]  /*0940*/  @P0 LOP3.LUT R4, R4, R19, RZ, 0x3c, !PT ;  /* 0x0000001304040212 */ /* 0x000fc600078e3cff */
[----:B------:R-:W4:Y:S01]  /*0950*/  @P2 LDG.E R19, desc[UR6][R16.64+0xd4] ;  /* 0x0000d40610132981 */ /* 0x000f22000c1e1900 */
[----:B------:R-:W-:Y:S02]  /*0960*/  @P0 LOP3.LUT R5, R5, R22, RZ, 0x3c, !PT ;  /* 0x0000001605050212 */ /* 0x000fe400078e3cff */
[----:B------:R-:W-:Y:S01]  /*0970*/  LOP3.LUT P0, RZ, R21, 0x8000, RZ, 0xc0, !PT ;  /* 0x0000800015ff7812 */ /* 0x000fe2000780c0ff */
[----:B------:R-:W4:Y:S01]  /*0980*/  @P2 LDG.E R22, desc[UR6][R16.64+0xd0] ;  /* 0x0000d00610162981 */ /* 0x000f22000c1e1900 */
[----:B------:R-:W-:-:S03]  /*0990*/  @P1 LOP3.LUT R3, R3, R24, RZ, 0x3c, !PT ;  /* 0x0000001803031212 */ /* 0x000fc600078e3cff */
[----:B------:R-:W4:Y:S01]  /*09a0*/  @P3 LDG.E R21, desc[UR6][R16.64+0xe0] ;  /* 0x0000e00610153981 */ /* 0x000f22000c1e1900 */
[----:B------:R-:W-:-:S03]  /*09b0*/  @P1 LOP3.LUT R7, R7, R26, RZ, 0x3c, !PT ;  /* 0x0000001a07071212 */ /* 0x000fc600078e3cff */
[----:B------:R-:W4:Y:S01]  /*09c0*/  @P2 LDG.E R24, desc[UR6][R16.64+0xd8] ;  /* 0x0000d80610182981 */ /* 0x000f22000c1e1900 */
[----:B------:R-:W-:-:S03]  /*09d0*/  @P1 LOP3.LUT R6, R6, R23, RZ, 0x3c, !PT ;  /* 0x0000001706061212 */ /* 0x000fc600078e3cff */
[----:B------:R-:W4:Y:S01]  /*09e0*/  @P3 LDG.E R26, desc[UR6][R16.64+0xdc] ;  /* 0x0000dc06101a3981 */ /* 0x000f22000c1e1900 */
[----:B------:R-:W-:-:S03]  /*09f0*/  @P1 LOP3.LUT R5, R5, R28, RZ, 0x3c, !PT ;  /* 0x0000001c05051212 */ /* 0x000fc600078e3cff */
[----:B------:R-:W4:Y:S04]  /*0a00*/  @P3 LDG.E R28, desc[UR6][R16.64+0xe4] ;  /* 0x0000e406101c3981 */ /* 0x000f28000c1e1900 */
[----:B------:R-:W4:Y:S01]  /*0a10*/  @P3 LDG.E R23, desc[UR6][R16.64+0xe8] ;  /* 0x0000e80610173981 */ /* 0x000f22000c1e1900 */
[----:B--2---:R-:W-:-:S03]  /*0a20*/  @P2 LOP3.LUT R3, R3, R18, RZ, 0x3c, !PT ;  /* 0x0000001203032212 */ /* 0x004fc600078e3cff */
[----:B------:R-:W2:Y:S01]  /*0a30*/  @P4 LDG.E R18, desc[UR6][R16.64+0xf0] ;  /* 0x0000f00610124981 */ /* 0x000ea2000c1e1900 */
[----:B---3--:R-:W-:Y:S02]  /*0a40*/  @P2 LOP3.LUT R6, R6, R15, RZ, 0x3c, !PT ;  /* 0x0000000f06062212 */ /* 0x008fe400078e3cff */
[----:B------:R-:W-:Y:S01]  /*0a50*/  @P1 LOP3.LUT R4, R4, R25, RZ, 0x3c, !PT ;  /* 0x0000001904041212 */ /* 0x000fe200078e3cff */
[----:B------:R-:W3:Y:S03]  /*0a60*/  @P5 LDG.E R15, desc[UR6][R16.64+0x110] ;  /* 0x00011006100f5981 */ /* 0x000ee6000c1e1900 */
[----:B----4-:R-:W-:Y:S02]  /*0a70*/  @P2 LOP3.LUT R4, R4, R19, RZ, 0x3c, !PT ;  /* 0x0000001304042212 */ /* 0x010fe400078e3cff */
[----:B------:R-:W4:Y:S01]  /*0a80*/  @P4 LDG.E R19, desc[UR6][R16.64+0xf4] ;  /* 0x0000f40610134981 */ /* 0x000f22000c1e1900 */
        /* <DEDUP_REMOVED lines=12> */
[----:B--2---:R-:W-:-:S03]  /*0b50*/  @P4 LOP3.LUT R3, R3, R18, RZ, 0x3c, !PT ;  /* 0x0000001203034212 */ /* 0x004fc600078e3cff */
[----:B------:R-:W2:Y:S01]  /*0b60*/  @P5 LDG.E R18, desc[UR6][R16.64+0x114] ;  /* 0x0001140610125981 */ /* 0x000ea2000c1e1900 */
[----:B------:R-:W-:-:S03]  /*0b70*/  @P3 LOP3.LUT R5, R5, R20, RZ, 0x3c, !PT ;  /* 0x0000001405053212 */ /* 0x000fc600078e3cff */
[----:B------:R-:W2:Y:S01]  /*0b80*/  @P6 LDG.E R20, desc[UR6][R16.64+0x118] ;  /* 0x0001180610146981 */ /* 0x000ea2000c1e1900 */
[----:B----4-:R-:W-:-:S03]  /*0b90*/  @P4 LOP3.LUT R6, R6, R19, RZ, 0x3c, !PT ;  /* 0x0000001306064212 */ /* 0x010fc600078e3cff */
[----:B------:R-:W4:Y:S01]  /*0ba0*/  @P6 LDG.E R19, desc[UR6][R16.64+0x11c] ;  /* 0x00011c0610136981 */ /* 0x000f22000c1e1900 */
[----:B---3--:R-:W-:-:S03]  /*0bb0*/  @P4 LOP3.LUT R7, R7, R22, RZ, 0x3c, !PT ;  /* 0x0000001607074212 */ /* 0x008fc600078e3cff */
[----:B------:R-:W3:Y:S01]  /*0bc0*/  @P6 LDG.E R22, desc[UR6][R16.64+0x120] ;  /* 0x0001200610166981 */ /* 0x000ee2000c1e1900 */
[----:B------:R-:W-:-:S03]  /*0bd0*/  @P4 LOP3.LUT R4, R4, R21, RZ, 0x3c, !PT ;  /* 0x0000001504044212 */ /* 0x000fc600078e3cff */
[----:B------:R-:W3:Y:S01]  /*0be0*/  @P0 LDG.E R21, desc[UR6][R16.64+0x130] ;  /* 0x0001300610150981 */ /* 0x000ee2000c1e1900 */
[----:B------:R-:W-:Y:S02]  /*0bf0*/  @P4 LOP3.LUT R5, R5, R24, RZ, 0x3c, !PT ;  /* 0x0000001805054212 */ /* 0x000fe400078e3cff */
[----:B------:R-:W-:Y:S01]  /*0c00*/  @P5 LOP3.LUT R4, R4, R15, RZ, 0x3c, !PT ;  /* 0x0000000f04045212 */ /* 0x000fe200078e3cff */
[----:B------:R-:W3:Y:S01]  /*0c10*/  @P6 LDG.E R24, desc[UR6][R16.64+0x128] ;  /* 0x0001280610186981 */ /* 0x000ee2000c1e1900 */
[----:B------:R-:W-:-:S03]  /*0c20*/  @P5 LOP3.LUT R3, R3, R26, RZ, 0x3c, !PT ;  /* 0x0000001a03035212 */ /* 0x000fc600078e3cff */
[----:B------:R-:W3:Y:S01]  /*0c30*/  @P6 LDG.E R15, desc[UR6][R16.64+0x124] ;  /* 0x00012406100f6981 */ /* 0x000ee2000c1e1900 */
[----:B------:R-:W-:-:S03]  /*0c40*/  @P5 LOP3.LUT R7, R7, R28, RZ, 0x3c, !PT ;  /* 0x0000001c07075212 */ /* 0x000fc600078e3cff */
[----:B------:R-:W3:Y:S01]  /*0c50*/  @P0 LDG.E R26, desc[UR6][R16.64+0x12c] ;  /* 0x00012c06101a0981 */ /* 0x000ee2000c1e1900 */
[----:B------:R-:W-:-:S03]  /*0c60*/  @P5 LOP3.LUT R6, R6, R23, RZ, 0x3c, !PT ;  /* 0x0000001706065212 */ /* 0x000fc600078e3cff */
[----:B------:R-:W3:Y:S04]  /*0c70*/  @P0 LDG.E R28, desc[UR6][R16.64+0x13c] ;  /* 0x00013c06101c0981 */ /* 0x000ee8000c1e1900 */
[----:B------:R-:W3:Y:S01]  /*0c80*/  @P0 LDG.E R23, desc[UR6][R16.64+0x138] ;  /* 0x0001380610170981 */ /* 0x000ee2000c1e1900 */
[----:B--2---:R-:W-:-:S03]  /*0c90*/  @P5 LOP3.LUT R5, R5, R18, RZ, 0x3c, !PT ;  /* 0x0000001205055212 */ /* 0x004fc600078e3cff */
[----:B------:R-:W2:Y:S01]  /*0ca0*/  @P0 LDG.E R18, desc[UR6][R16.64+0x134] ;  /* 0x0001340610120981 */ /* 0x000ea2000c1e1900 */
[----:B------:R-:W-:-:S04]  /*0cb0*/  UIADD3 UR4, UPT, UPT, UR4, 0x10, URZ ;  /* 0x0000001004047890 */ /* 0x000fc8000fffe0ff */
[----:B------:R-:W-:Y:S01]  /*0cc0*/  UISETP.NE.AND UP0, UPT, UR4, 0x20, UPT ;  /* 0x000000200400788c */ /* 0x000fe2000bf05270 */
[----:B------:R-:W-:Y:S02]  /*0cd0*/  @P6 LOP3.LUT R3, R3, R20, RZ, 0x3c, !PT ;  /* 0x0000001403036212 */ /* 0x000fe400078e3cff */
[----:B----4-:R-:W-:Y:S02]  /*0ce0*/  @P6 LOP3.LUT R6, R6, R19, RZ, 0x3c, !PT ;  /* 0x0000001306066212 */ /* 0x010fe400078e3cff */
[----:B---3--:R-:W-:Y:S02]  /*0cf0*/  @P6 LOP3.LUT R7, R7, R22, RZ, 0x3c, !PT ;  /* 0x0000001607076212 */ /* 0x008fe400078e3cff */
[----:B------:R-:W-:Y:S02]  /*0d00*/  @P0 LOP3.LUT R6, R6, R21, RZ, 0x3c, !PT ;  /* 0x0000001506060212 */ /* 0x000fe400078e3cff */
[----:B------:R-:W-:Y:S02]  /*0d10*/  @P6 LOP3.LUT R5, R5, R24, RZ, 0x3c, !PT ;  /* 0x0000001805056212 */ /* 0x000fe400078e3cff */
[----:B------:R-:W-:-:S02]  /*0d20*/  @P6 LOP3.LUT R4, R4, R15, RZ, 0x3c, !PT ;  /* 0x0000000f04046212 */ /* 0x000fc400078e3cff */
[----:B------:R-:W-:Y:S02]  /*0d30*/  @P0 LOP3.LUT R3, R3, R26, RZ, 0x3c, !PT ;  /* 0x0000001a03030212 */ /* 0x000fe400078e3cff */
[----:B------:R-:W-:Y:S02]  /*0d40*/  @P0 LOP3.LUT R5, R5, R28, RZ, 0x3c, !PT ;  /* 0x0000001c05050212 */ /* 0x000fe400078e3cff */
[----:B------:R-:W-:Y:S02]  /*0d50*/  @P0 LOP3.LUT R4, R4, R23, RZ, 0x3c, !PT ;  /* 0x0000001704040212 */ /* 0x000fe400078e3cff */
[----:B--2---:R-:W-:Y:S01]  /*0d60*/  @P0 LOP3.LUT R7, R7, R18, RZ, 0x3c, !PT ;  /* 0x0000001207070212 */ /* 0x004fe200078e3cff */
[----:B------:R-:W-:Y:S06]  /*0d70*/  BRA.U UP0, `(.L_x_11) ;  /* 0xfffffff500487547 */ /* 0x000fec000b83ffff */
[----:B------:R-:W-:-:S05]  /*0d80*/  VIADD R0, R0, 0x1 ;  /* 0x0000000100007836 */ /* 0x000fca0000000000 */
[----:B------:R-:W-:-:S13]  /*0d90*/  ISETP.NE.AND P0, PT, R0, 0x5, PT ;  /* 0x000000050000780c */ /* 0x000fda0003f05270 */
[----:B------:R-:W-:Y:S05]  /*0da0*/  @P0 BRA `(.L_x_12) ;  /* 0xfffffff400300947 */ /* 0x000fea000383ffff */
[----:B------:R-:W-:Y:S01]  /*0db0*/  LOP3.LUT R0, R11, 0x3, RZ, 0xc0, !PT ;  /* 0x000000030b007812 */ /* 0x000fe200078ec0ff */
[----:B------:R0:W-:Y:S03]  /*0dc0*/  STL.64 [R1+0x8], R6 ;  /* 0x0000080601007387 */ /* 0x0001e60000100a00 */
[----:B------:R-:W-:Y:S01]  /*0dd0*/  ISETP.NE.U32.AND P0, PT, R0, 0x1, PT ;  /* 0x000000010000780c */ /* 0x000fe20003f05070 */
[----:B------:R0:W-:Y:S03]  /*0de0*/  STL.64 [R1+0x10], R4 ;  /* 0x0000100401007387 */ /* 0x0001e60000100a00 */
[----:B------:R-:W-:Y:S01]  /*0df0*/  ISETP.NE.AND.EX P0, PT, RZ, RZ, PT, P0 ;  /* 0x000000ffff00720c */ /* 0x000fe20003f05300 */
[----:B------:R0:W-:-:S12]  /*0e00*/  STL [R1+0x4], R3 ;  /* 0x0000040301007387 */ /* 0x0001d80000100800 */
[----:B0-----:R-:W-:Y:S05]  /*0e10*/  @!P0 BRA `(.L_x_10) ;  /* 0x0000001800088947 */ /* 0x001fea0003800000 */
[----:B------:R-:W-:Y:S01]  /*0e20*/  UMOV UR4, URZ ;  /* 0x000000ff00047c82 */ /* 0x000fe20008000000 */
[----:B------:R-:W-:Y:S01]  /*0e30*/  UMOV UR5, URZ ;  /* 0x000000ff00057c82 */ /* 0x000fe20008000000 */
[----:B------:R-:W-:Y:S02]  /*0e40*/  IMAD.MOV.U32 R0, RZ, RZ, RZ ;  /* 0x000000ffff007224 */ /* 0x000fe400078e00ff */
[----:B------:R-:W-:Y:S02]  /*0e50*/  IMAD.MOV.U32 R4, RZ, RZ, RZ ;  /* 0x000000ffff047224 */ /* 0x000fe400078e00ff */
[----:B------:R-:W-:Y:S02]  /*0e60*/  IMAD.MOV.U32 R7, RZ, RZ, RZ ;  /* 0x000000ffff077224 */ /* 0x000fe400078e00ff */
[----:B------:R-:W-:Y:S02]  /*0e70*/  IMAD.MOV.U32 R3, RZ, RZ, RZ ;  /* 0x000000ffff037224 */ /* 0x000fe400078e00ff */
[----:B------:R-:W-:-:S02]  /*0e80*/  IMAD.U32 R5, RZ, RZ, UR4 ;  /* 0x00000004ff057e24 */ /* 0x000fc4000f8e00ff */
[----:B------:R-:W-:-:S07]  /*0e90*/  IMAD.U32 R6, RZ, RZ, UR5 ;  /* 0x00000005ff067e24 */ /* 0x000fce000f8e00ff */
.L_x_14:
[----:B------:R-:W-:-:S06]  /*0ea0*/  IMAD R13, R0, 0x4, R1 ;  /* 0x00000004000d7824 */ /* 0x000fcc00078e0201 */
[----:B------:R-:W5:Y:S01]  /*0eb0*/  LDL R13, [R13+0x4] ;  /* 0x000004000d0d7983 */ /* 0x000f620000100800 */
[----:B------:R-:W-:-:S05]  /*0ec0*/  UMOV UR4, URZ ;  /* 0x000000ff00047c82 */ /* 0x000fca0008000000 */
.L_x_13:
        /* <DEDUP_REMOVED lines=178> */
[----:B------:R0:W-:Y:S03]  /*19f0*/  STL [R1+0x4], R3 ;  /* 0x0000040301007387 */ /* 0x0001e60000100800 */
[----:B------:R-:W-:Y:S01]  /*1a00*/  ISETP.NE.U32.AND P0, PT, R0, 0x3, PT ;  /* 0x000000030000780c */ /* 0x000fe20003f05070 */
[----:B------:R0:W-:Y:S03]  /*1a10*/  STL.64 [R1+0x8], R6 ;  /* 0x0000080601007387 */ /* 0x0001e60000100a00 */
[----:B------:R-:W-:Y:S01]  /*1a20*/  ISETP.NE.AND.EX P0, PT, RZ, RZ, PT, P0 ;  /* 0x000000ffff00720c */ /* 0x000fe20003f05300 */
[----:B------:R0:W-:-:S12]  /*1a30*/  STL.64 [R1+0x10], R4 ;  /* 0x0000100401007387 */ /* 0x0001d80000100a00 */
[----:B0-----:R-:W-:Y:S05]  /*1a40*/  @P0 BRA `(.L_x_10) ;  /* 0x0000000800fc0947 */ /* 0x001fea0003800000 */
        /* <DEDUP_REMOVED lines=8> */
.L_x_16:
[----:B------:R-:W-:-:S06]  /*1ad0*/  IMAD R13, R0, 0x4, R1 ;  /* 0x00000004000d7824 */ /* 0x000fcc00078e0201 */
[----:B------:R-:W5:Y:S01]  /*1ae0*/  LDL R13, [R13+0x4] ;  /* 0x000004000d0d7983 */ /* 0x000f620000100800 */
[----:B------:R-:W-:-:S05]  /*1af0*/  UMOV UR4, URZ ;  /* 0x000000ff00047c82 */ /* 0x000fca0008000000 */
.L_x_15:
        /* <DEDUP_REMOVED lines=177> */
[----:B------:R0:W-:Y:S04]  /*2610*/  STL [R1+0x4], R3 ;  /* 0x0000040301007387 */ /* 0x0001e80000100800 */
[----:B------:R0:W-:Y:S04]  /*2620*/  STL.64 [R1+0x8], R6 ;  /* 0x0000080601007387 */ /* 0x0001e80000100a00 */
[----:B------:R0:W-:Y:S02]  /*2630*/  STL.64 [R1+0x10], R4 ;  /* 0x0000100401007387 */ /* 0x0001e40000100a00 */
.L_x_10:
[----:B------:R-:W-:Y:S05]  /*2640*/  BSYNC.RECONVERGENT B1 ;  /* 0x0000000000017941 */ /* 0x000fea0003800200 */
.L_x_9:
[C---:B------:R-:W-:Y:S01]  /*2650*/  ISETP.GT.U32.AND P0, PT, R11.reuse, 0x3, PT ;  /* 0x000000030b00780c */ /* 0x040fe20003f04070 */
[----:B------:R-:W-:Y:S01]  /*2660*/  VIADD R12, R12, 0x1 ;  /* 0x000000010c0c7836 */ /* 0x000fe20000000000 */
[--C-:B------:R-:W-:Y:S02]  /*2670*/  SHF.R.U64 R11, R11, 0x2, R14.reuse ;  /* 0x000000020b0b7819 */ /* 0x100fe4000000120e */
[----:B------:R-:W-:Y:S02]  /*2680*/  ISETP.GT.U32.AND.EX P0, PT, R14, RZ, PT, P0 ;  /* 0x000000ff0e00720c */ /* 0x000fe40003f04100 */
[----:B------:R-:W-:-:S11]  /*2690*/  SHF.R.U32.HI R14, RZ, 0x2, R14 ;  /* 0x00000002ff0e7819 */ /* 0x000fd6000001160e */
[----:B------:R-:W-:Y:S05]  /*26a0*/  @P0 BRA `(.L_x_17) ;  /* 0xffffffd800c40947 */ /* 0x000fea000383ffff */
.L_x_8:
[----:B------:R-:W-:Y:S05]  /*26b0*/  BSYNC.RECONVERGENT B0 ;  /* 0x0000000000007941 */ /* 0x000fea0003800200 */
.L_x_7:
[----:B------:R-:W-:Y:S01]  /*26c0*/  SHF.R.U32.HI R0, RZ, 0x2, R3 ;  /* 0x00000002ff007819 */ /* 0x000fe20000011603 */
[----:B------:R-:W2:Y:S01]  /*26d0*/  LDCU.64 UR4, c[0x0][0x380] ;  /* 0x00007000ff0477ac */ /* 0x000ea20008000a00 */
[----:B01----:R-:W-:Y:S02]  /*26e0*/  SHF.R.U32.HI R7, RZ, 0x2, R6 ;  /* 0x00000002ff077819 */ /* 0x003fe40000011606 */
[----:B------:R-:W-:Y:S01]  /*26f0*/  LOP3.LUT R0, R0, R3, RZ, 0x3c, !PT ;  /* 0x0000000300007212 */ /* 0x000fe200078e3cff */
[----:B------:R-:W-:Y:S01]  /*2700*/  IMAD.SHL.U32 R3, R5, 0x10, RZ ;  /* 0x0000001005037824 */ /* 0x000fe200078e00ff */
[----:B------:R-:W-:-:S03]  /*2710*/  LOP3.LUT R7, R7, R6, RZ, 0x3c, !PT ;  /* 0x0000000607077212 */ /* 0x000fc600078e3cff */
[----:B------:R-:W-:-:S05]  /*2720*/  IMAD.SHL.U32 R4, R0, 0x2, RZ ;  /* 0x0000000200047824 */ /* 0x000fca00078e00ff */
[----:B------:R-:W-:Y:S01]  /*2730*/  LOP3.LUT R4, R0, R4, R3, 0x96, !PT ;  /* 0x0000000400047212 */ /* 0x000fe200078e9603 */
[----:B------:R-:W-:-:S03]  /*2740*/  IMAD.SHL.U32 R3, R7, 0x2, RZ ;  /* 0x0000000207037824 */ /* 0x000fc600078e00ff */
[----:B------:R-:W-:-:S05]  /*2750*/  LOP3.LUT R5, R4, R5, RZ, 0x3c, !PT ;  /* 0x0000000504057212 */ /* 0x000fca00078e3cff */
[----:B------:R-:W-:-:S05]  /*2760*/  IMAD.SHL.U32 R0, R5, 0x10, RZ ;  /* 0x0000001005007824 */ /* 0x000fca00078e00ff */
[----:B------:R-:W-:-:S04]  /*2770*/  LOP3.LUT R0, R7, R3, R0, 0x96, !PT ;  /* 0x0000000307007212 */ /* 0x000fc800078e9600 */
[----:B------:R-:W-:Y:S01]  /*2780*/  LOP3.LUT R3, R0, R5, RZ, 0x3c, !PT ;  /* 0x0000000500037212 */ /* 0x000fe200078e3cff */
[----:B------:R-:W-:-:S03]  /*2790*/  IMAD.MOV.U32 R0, RZ, RZ, 0x2f800000 ;  /* 0x2f800000ff007424 */ /* 0x000fc600078e00ff */
[C---:B------:R-:W-:Y:S02]  /*27a0*/  IADD3 R3, PT, PT, R2.reuse, 0xb0f8a, R3 ;  /* 0x000b0f8a02037810 */ /* 0x040fe40007ffe003 */
[----:B------:R-:W-:Y:S02]  /*27b0*/  IADD3 R2, PT, PT, R2, 0x587c5, R5 ;  /* 0x000587c502027810 */ /* 0x000fe40007ffe005 */
[----:B------:R-:W-:Y:S02]  /*27c0*/  I2FP.F32.U32 R3, R3 ;  /* 0x0000000300037245 */ /* 0x000fe40000201000 */
[----:B------:R-:W-:Y:S02]  /*27d0*/  I2FP.F32.U32 R2, R2 ;  /* 0x0000000200027245 */ /* 0x000fe40000201000 */
[----:B------:R-:W-:Y:S01]  /*27e0*/  SHF.R.S32.HI R5, RZ, 0x1f, R10 ;  /* 0x0000001fff057819 */ /* 0x000fe2000001140a */
[-C--:B------:R-:W-:Y:S02]  /*27f0*/  FFMA R3, R3, R0.reuse, 1.1641532182693481445e-10 ;  /* 0x2f00000003037423 */ /* 0x080fe40000000000 */
[----:B------:R-:W-:-:S02]  /*2800*/  FFMA R2, R2, R0, 1.1641532182693481445e-10 ;  /* 0x2f00000002027423 */ /* 0x000fc40000000000 */
[----:B------:R-:W-:-:S04]  /*2810*/  FMUL R3, R3, R3 ;  /* 0x0000000303037220 */ /* 0x000fc80000400000 */
[----:B------:R-:W-:Y:S01]  /*2820*/  FFMA R3, R2, R2, R3 ;  /* 0x0000000202037223 */ /* 0x000fe20000000003 */
[----:B--2---:R-:W-:-:S04]  /*2830*/  LEA R2, P1, R10, UR4, 0x2 ;  /* 0x000000040a027c11 */ /* 0x004fc8000f8210ff */
[----:B------:R-:W-:Y:S02]  /*2840*/  FSETP.GEU.AND P0, PT, R3, 1, PT ;  /* 0x3f8000000300780b */ /* 0x000fe40003f0e000 */
[----:B------:R-:W-:Y:S02]  /*2850*/  LEA.HI.X R3, R10, UR5, R5, 0x2, P1 ;  /* 0x000000050a037c11 */ /* 0x000fe400088f1405 */
[----:B------:R-:W-:-:S05]  /*2860*/  SEL R5, RZ, 0x1, P0 ;  /* 0x00000001ff057807 */ /* 0x000fca0000000000 */
[----:B------:R-:W-:Y:S01]  /*2870*/  STG.E desc[UR6][R2.64], R5 ;  /* 0x0000000502007986 */ /* 0x000fe2000c101906 */
[----:B------:R-:W-:Y:S05]  /*2880*/  EXIT ;  /* 0x000000000000794d */ /* 0x000fea0003800000 */
.L_x_18:
        /* <DEDUP_REMOVED lines=15> */
.L_x_20:


//--------------------- .nv.global.init           --------------------------
	.section	.nv.global.init,"aw",@progbits
	.align	4
.nv.global.init:
	.type		mrg32k3aM1SubSeq,@object
	.size		mrg32k3aM1SubSeq,(mrg32k3aM2SubSeq - mrg32k3aM1SubSeq)
mrg32k3aM1SubSeq:
        /*0000*/ 	.byte	0x0b, 0xcc, 0xee, 0x04, 0x73, 0x29, 0x8b, 0x6f, 0xf6, 0x53, 0x03, 0xf6, 0x23, 0xf6, 0xea, 0xda
        /* <DEDUP_REMOVED lines=125> */
	.type		mrg32k3aM2SubSeq,@object
	.size		mrg32k3aM2SubSeq,(mrg32k3aM1 - mrg32k3aM2SubSeq)
mrg32k3aM2SubSeq:
        /* <DEDUP_REMOVED lines=126> */
	.type		mrg32k3aM1,@object
	.size		mrg32k3aM1,(mrg32k3aM1Seq - mrg32k3aM1)
mrg32k3aM1:
        /* <DEDUP_REMOVED lines=144> */
	.type		mrg32k3aM1Seq,@object
	.size		mrg32k3aM1Seq,(mrg32k3aM2 - mrg32k3aM1Seq)
mrg32k3aM1Seq:
        /* <DEDUP_REMOVED lines=144> */
	.type		mrg32k3aM2,@object
	.size		mrg32k3aM2,(mrg32k3aM2Seq - mrg32k3aM2)
mrg32k3aM2:
        /* <DEDUP_REMOVED lines=144> */
	.type		mrg32k3aM2Seq,@object
	.size		mrg32k3aM2Seq,(precalc_xorwow_matrix - mrg32k3aM2Seq)
mrg32k3aM2Seq:
        /* <DEDUP_REMOVED lines=144> */
	.type		precalc_xorwow_matrix,@object
	.size		precalc_xorwow_matrix,(precalc_xorwow_offset_matrix - precalc_xorwow_matrix)
precalc_xorwow_matrix:
        /* <DEDUP_REMOVED lines=6400> */
	.type		precalc_xorwow_offset_matrix,@object
	.size		precalc_xorwow_offset_matrix,(.L_1 - precalc_xorwow_offset_matrix)
precalc_xorwow_offset_matrix:
        /* <DEDUP_REMOVED lines=6400> */
.L_1:


//--------------------- .nv.shared._Z6reducePiS_i --------------------------
	.section	.nv.shared._Z6reducePiS_i,"aw",@nobits
	.sectionflags	@""
	.align	4
.nv.shared._Z6reducePiS_i:
	.zero		1088


//--------------------- .nv.shared.reserved.0     --------------------------
	.section	.nv.shared.reserved.0,"aw",@nobits
	.weak		__nv_reservedSMEM_offset_0_alias
	.size		__nv_reservedSMEM_offset_0_alias, 0, 64
	.other		__nv_reservedSMEM_offset_0_alias,@"STO_CUDA_RESERVED_SHARED STV_DEFAULT"
__nv_reservedSMEM_offset_0_alias:
	.zero		0
	.zero		64


//--------------------- .nv.constant0._Z6reducePiS_i --------------------------
	.section	.nv.constant0._Z6reducePiS_i,"a",@progbits
	.sectionflags	@""
	.align	4
.nv.constant0._Z6reducePiS_i:
	.zero		916


//--------------------- .nv.constant0._Z11monte_carloPi --------------------------
	.section	.nv.constant0._Z11monte_carloPi,"a",@progbits
	.sectionflags	@""
	.align	4
.nv.constant0._Z11monte_carloPi:
	.zero		904


//--------------------- SYMBOLS --------------------------

	.type		.nv.reservedSmem.offset0,@object
	.size		.nv.reservedSmem.offset0,0x4
	.type		.nv.reservedSmem.cap,@object
	.size		.nv.reservedSmem.cap,0x4
